//
// Generated by NVIDIA NVVM Compiler
//
// Compiler Build ID: CL-36424714
// Cuda compilation tools, release 13.0, V13.0.88
// Based on NVVM 20.0.0
//

.version 9.0
.target sm_100
.address_size 64

	// .globl	_Z11init_kernelPf

.visible .entry _Z11init_kernelPf(
	.param .u64 .ptr .align 1 _Z11init_kernelPf_param_0
)
{
	.reg .pred 	%p<8>;
	.reg .b32 	%r<8>;
	.reg .b32 	%f<6>;
	.reg .b64 	%rd<70>;

	ld.param.u64 	%rd37, [_Z11init_kernelPf_param_0];
	cvta.to.global.u64 	%rd1, %rd37;
	mov.u32 	%r1, %ctaid.x;
	cvt.u64.u32 	%rd2, %r1;
	mov.u32 	%r2, %ntid.x;
	cvt.u64.u32 	%rd3, %r2;
	mul.wide.u32 	%rd4, %r1, %r2;
	mov.u32 	%r3, %tid.x;
	cvt.u64.u32 	%rd66, %r3;
	add.s64 	%rd69, %rd4, %rd66;
	mov.u32 	%r4, %nctaid.x;
	cvt.u64.u32 	%rd7, %r4;
	mul.wide.u32 	%rd8, %r4, %r2;
	setp.gt.u64 	%p1, %rd69, 1048575;
	@%p1 bra 	$L__BB0_11;
	add.s64 	%rd38, %rd7, %rd2;
	mad.lo.s64 	%rd39, %rd38, %rd3, %rd66;
	max.u64 	%rd40, %rd39, 1048576;
	setp.lt.u64 	%p2, %rd39, 1048576;
	selp.u64 	%rd9, 1, 0, %p2;
	add.s64 	%rd41, %rd39, %rd9;
	sub.s64 	%rd10, %rd40, %rd41;
	or.b64  	%rd42, %rd10, %rd8;
	and.b64  	%rd43, %rd42, -4294967296;
	setp.ne.s64 	%p3, %rd43, 0;
	@%p3 bra 	$L__BB0_3;
	cvt.u32.u64 	%r5, %rd8;
	cvt.u32.u64 	%r6, %rd10;
	div.u32 	%r7, %r6, %r5;
	cvt.u64.u32 	%rd63, %r7;
	bra.uni 	$L__BB0_4;
$L__BB0_3:
	div.u64 	%rd63, %rd10, %rd8;
$L__BB0_4:
	add.s64 	%rd14, %rd63, %rd9;
	and.b64  	%rd44, %rd14, 3;
	setp.eq.s64 	%p4, %rd44, 3;
	@%p4 bra 	$L__BB0_8;
	shl.b64 	%rd45, %rd69, 2;
	add.s64 	%rd65, %rd1, %rd45;
	shl.b64 	%rd16, %rd8, 2;
	add.s64 	%rd46, %rd14, 1;
	and.b64  	%rd47, %rd46, 3;
	neg.s64 	%rd64, %rd47;
$L__BB0_6:
	.pragma "nounroll";
	add.s64 	%rd48, %rd4, %rd66;
	and.b64  	%rd49, %rd48, 1023;
	cvt.rn.f32.u64 	%f1, %rd49;
	st.global.f32 	[%rd65], %f1;
	add.s64 	%rd66, %rd66, %rd8;
	add.s64 	%rd65, %rd65, %rd16;
	add.s64 	%rd64, %rd64, 1;
	setp.ne.s64 	%p5, %rd64, 0;
	@%p5 bra 	$L__BB0_6;
	add.s64 	%rd69, %rd4, %rd66;
$L__BB0_8:
	setp.lt.u64 	%p6, %rd14, 3;
	@%p6 bra 	$L__BB0_11;
	shl.b64 	%rd26, %rd8, 1;
	mul.lo.s64 	%rd27, %rd8, 3;
	shl.b64 	%rd28, %rd8, 2;
	shl.b64 	%rd50, %rd69, 2;
	add.s64 	%rd68, %rd1, %rd50;
	shl.b64 	%rd30, %rd8, 4;
	shl.b64 	%rd31, %rd8, 3;
	mul.lo.s64 	%rd32, %rd8, 12;
$L__BB0_10:
	and.b64  	%rd51, %rd69, 1023;
	cvt.rn.f32.u64 	%f2, %rd51;
	st.global.f32 	[%rd68], %f2;
	add.s64 	%rd52, %rd69, %rd8;
	and.b64  	%rd53, %rd52, 1023;
	cvt.rn.f32.u64 	%f3, %rd53;
	add.s64 	%rd54, %rd68, %rd28;
	st.global.f32 	[%rd54], %f3;
	add.s64 	%rd55, %rd52, %rd8;
	add.s64 	%rd56, %rd26, %rd69;
	and.b64  	%rd57, %rd56, 1023;
	cvt.rn.f32.u64 	%f4, %rd57;
	add.s64 	%rd58, %rd68, %rd31;
	st.global.f32 	[%rd58], %f4;
	add.s64 	%rd59, %rd55, %rd8;
	add.s64 	%rd60, %rd27, %rd69;
	and.b64  	%rd61, %rd60, 1023;
	cvt.rn.f32.u64 	%f5, %rd61;
	add.s64 	%rd62, %rd68, %rd32;
	st.global.f32 	[%rd62], %f5;
	add.s64 	%rd69, %rd59, %rd8;
	add.s64 	%rd68, %rd68, %rd30;
	setp.lt.u64 	%p7, %rd69, 1048576;
	@%p7 bra 	$L__BB0_10;
$L__BB0_11:
	ret;

}
	// .globl	_Z18copy_row_traversalPKfPf
.visible .entry _Z18copy_row_traversalPKfPf(
	.param .u64 .ptr .align 1 _Z18copy_row_traversalPKfPf_param_0,
	.param .u64 .ptr .align 1 _Z18copy_row_traversalPKfPf_param_1
)
{
	.reg .pred 	%p<8>;
	.reg .b32 	%r<8>;
	.reg .b32 	%f<6>;
	.reg .b64 	%rd<69>;

	ld.param.u64 	%rd27, [_Z18copy_row_traversalPKfPf_param_0];
	ld.param.u64 	%rd28, [_Z18copy_row_traversalPKfPf_param_1];
	cvta.to.global.u64 	%rd1, %rd28;
	cvta.to.global.u64 	%rd2, %rd27;
	mov.u32 	%r1, %ctaid.x;
	cvt.u64.u32 	%rd3, %r1;
	mov.u32 	%r2, %ntid.x;
	cvt.u64.u32 	%rd4, %r2;
	mul.wide.u32 	%rd5, %r1, %r2;
	mov.u32 	%r3, %tid.x;
	cvt.u64.u32 	%rd66, %r3;
	add.s64 	%rd68, %rd5, %rd66;
	mov.u32 	%r4, %nctaid.x;
	cvt.u64.u32 	%rd8, %r4;
	mul.wide.u32 	%rd9, %r4, %r2;
	setp.gt.u64 	%p1, %rd68, 1048575;
	@%p1 bra 	$L__BB1_11;
	add.s64 	%rd29, %rd8, %rd3;
	mad.lo.s64 	%rd30, %rd29, %rd4, %rd66;
	max.u64 	%rd31, %rd30, 1048576;
	setp.lt.u64 	%p2, %rd30, 1048576;
	selp.u64 	%rd10, 1, 0, %p2;
	add.s64 	%rd32, %rd30, %rd10;
	sub.s64 	%rd11, %rd31, %rd32;
	or.b64  	%rd33, %rd11, %rd9;
	and.b64  	%rd34, %rd33, -4294967296;
	setp.ne.s64 	%p3, %rd34, 0;
	@%p3 bra 	$L__BB1_3;
	cvt.u32.u64 	%r5, %rd9;
	cvt.u32.u64 	%r6, %rd11;
	div.u32 	%r7, %r6, %r5;
	cvt.u64.u32 	%rd64, %r7;
	bra.uni 	$L__BB1_4;
$L__BB1_3:
	div.u64 	%rd64, %rd11, %rd9;
$L__BB1_4:
	add.s64 	%rd15, %rd64, %rd10;
	and.b64  	%rd35, %rd15, 3;
	setp.eq.s64 	%p4, %rd35, 3;
	@%p4 bra 	$L__BB1_8;
	add.s64 	%rd36, %rd15, 1;
	and.b64  	%rd37, %rd36, 3;
	neg.s64 	%rd65, %rd37;
$L__BB1_6:
	.pragma "nounroll";
	add.s64 	%rd38, %rd5, %rd66;
	shl.b64 	%rd39, %rd38, 2;
	and.b64  	%rd40, %rd39, 4194300;
	add.s64 	%rd41, %rd2, %rd40;
	ld.global.nc.f32 	%f1, [%rd41];
	add.s64 	%rd42, %rd1, %rd40;
	st.global.f32 	[%rd42], %f1;
	add.s64 	%rd66, %rd66, %rd9;
	add.s64 	%rd65, %rd65, 1;
	setp.ne.s64 	%p5, %rd65, 0;
	@%p5 bra 	$L__BB1_6;
	add.s64 	%rd68, %rd5, %rd66;
$L__BB1_8:
	setp.lt.u64 	%p6, %rd15, 3;
	@%p6 bra 	$L__BB1_11;
	shl.b64 	%rd23, %rd9, 1;
	mul.lo.s64 	%rd24, %rd9, 3;
$L__BB1_10:
	shl.b64 	%rd43, %rd68, 2;
	and.b64  	%rd44, %rd43, 4194300;
	add.s64 	%rd45, %rd2, %rd44;
	ld.global.nc.f32 	%f2, [%rd45];
	add.s64 	%rd46, %rd1, %rd44;
	st.global.f32 	[%rd46], %f2;
	add.s64 	%rd47, %rd68, %rd9;
	shl.b64 	%rd48, %rd47, 2;
	and.b64  	%rd49, %rd48, 4194300;
	add.s64 	%rd50, %rd2, %rd49;
	ld.global.nc.f32 	%f3, [%rd50];
	add.s64 	%rd51, %rd1, %rd49;
	st.global.f32 	[%rd51], %f3;
	add.s64 	%rd52, %rd47, %rd9;
	add.s64 	%rd53, %rd23, %rd68;
	shl.b64 	%rd54, %rd53, 2;
	and.b64  	%rd55, %rd54, 4194300;
	add.s64 	%rd56, %rd2, %rd55;
	ld.global.nc.f32 	%f4, [%rd56];
	add.s64 	%rd57, %rd1, %rd55;
	st.global.f32 	[%rd57], %f4;
	add.s64 	%rd58, %rd52, %rd9;
	add.s64 	%rd59, %rd24, %rd68;
	shl.b64 	%rd60, %rd59, 2;
	and.b64  	%rd61, %rd60, 4194300;
	add.s64 	%rd62, %rd2, %rd61;
	ld.global.nc.f32 	%f5, [%rd62];
	add.s64 	%rd63, %rd1, %rd61;
	st.global.f32 	[%rd63], %f5;
	add.s64 	%rd68, %rd58, %rd9;
	setp.lt.u64 	%p7, %rd68, 1048576;
	@%p7 bra 	$L__BB1_10;
$L__BB1_11:
	ret;

}
	// .globl	_Z18copy_col_traversalPKfPf
.visible .entry _Z18copy_col_traversalPKfPf(
	.param .u64 .ptr .align 1 _Z18copy_col_traversalPKfPf_param_0,
	.param .u64 .ptr .align 1 _Z18copy_col_traversalPKfPf_param_1
)
{
	.reg .pred 	%p<8>;
	.reg .b32 	%r<8>;
	.reg .b32 	%f<6>;
	.reg .b64 	%rd<84>;

	ld.param.u64 	%rd27, [_Z18copy_col_traversalPKfPf_param_0];
	ld.param.u64 	%rd28, [_Z18copy_col_traversalPKfPf_param_1];
	cvta.to.global.u64 	%rd1, %rd28;
	cvta.to.global.u64 	%rd2, %rd27;
	mov.u32 	%r1, %ctaid.x;
	cvt.u64.u32 	%rd3, %r1;
	mov.u32 	%r2, %ntid.x;
	cvt.u64.u32 	%rd4, %r2;
	mul.wide.u32 	%rd5, %r1, %r2;
	mov.u32 	%r3, %tid.x;
	cvt.u64.u32 	%rd81, %r3;
	add.s64 	%rd83, %rd5, %rd81;
	mov.u32 	%r4, %nctaid.x;
	cvt.u64.u32 	%rd8, %r4;
	mul.wide.u32 	%rd9, %r4, %r2;
	setp.gt.u64 	%p1, %rd83, 1048575;
	@%p1 bra 	$L__BB2_11;
	add.s64 	%rd29, %rd8, %rd3;
	mad.lo.s64 	%rd30, %rd29, %rd4, %rd81;
	max.u64 	%rd31, %rd30, 1048576;
	setp.lt.u64 	%p2, %rd30, 1048576;
	selp.u64 	%rd10, 1, 0, %p2;
	add.s64 	%rd32, %rd30, %rd10;
	sub.s64 	%rd11, %rd31, %rd32;
	or.b64  	%rd33, %rd11, %rd9;
	and.b64  	%rd34, %rd33, -4294967296;
	setp.ne.s64 	%p3, %rd34, 0;
	@%p3 bra 	$L__BB2_3;
	cvt.u32.u64 	%r5, %rd9;
	cvt.u32.u64 	%r6, %rd11;
	div.u32 	%r7, %r6, %r5;
	cvt.u64.u32 	%rd79, %r7;
	bra.uni 	$L__BB2_4;
$L__BB2_3:
	div.u64 	%rd79, %rd11, %rd9;
$L__BB2_4:
	add.s64 	%rd15, %rd79, %rd10;
	and.b64  	%rd35, %rd15, 3;
	setp.eq.s64 	%p4, %rd35, 3;
	@%p4 bra 	$L__BB2_8;
	add.s64 	%rd36, %rd15, 1;
	and.b64  	%rd37, %rd36, 3;
	neg.s64 	%rd80, %rd37;
$L__BB2_6:
	.pragma "nounroll";
	add.s64 	%rd38, %rd5, %rd81;
	shr.u64 	%rd39, %rd38, 10;
	shl.b64 	%rd40, %rd38, 10;
	and.b64  	%rd41, %rd40, 1047552;
	add.s64 	%rd42, %rd41, %rd39;
	shl.b64 	%rd43, %rd42, 2;
	add.s64 	%rd44, %rd2, %rd43;
	ld.global.nc.f32 	%f1, [%rd44];
	add.s64 	%rd45, %rd1, %rd43;
	st.global.f32 	[%rd45], %f1;
	add.s64 	%rd81, %rd81, %rd9;
	add.s64 	%rd80, %rd80, 1;
	setp.ne.s64 	%p5, %rd80, 0;
	@%p5 bra 	$L__BB2_6;
	add.s64 	%rd83, %rd5, %rd81;
$L__BB2_8:
	setp.lt.u64 	%p6, %rd15, 3;
	@%p6 bra 	$L__BB2_11;
	shl.b64 	%rd23, %rd9, 1;
	mul.lo.s64 	%rd24, %rd9, 3;
$L__BB2_10:
	shr.u64 	%rd46, %rd83, 10;
	shl.b64 	%rd47, %rd83, 10;
	and.b64  	%rd48, %rd47, 1047552;
	add.s64 	%rd49, %rd48, %rd46;
	shl.b64 	%rd50, %rd49, 2;
	add.s64 	%rd51, %rd2, %rd50;
	ld.global.nc.f32 	%f2, [%rd51];
	add.s64 	%rd52, %rd1, %rd50;
	st.global.f32 	[%rd52], %f2;
	add.s64 	%rd53, %rd83, %rd9;
	shr.u64 	%rd54, %rd53, 10;
	shl.b64 	%rd55, %rd53, 10;
	and.b64  	%rd56, %rd55, 1047552;
	add.s64 	%rd57, %rd56, %rd54;
	shl.b64 	%rd58, %rd57, 2;
	add.s64 	%rd59, %rd2, %rd58;
	ld.global.nc.f32 	%f3, [%rd59];
	add.s64 	%rd60, %rd1, %rd58;
	st.global.f32 	[%rd60], %f3;
	add.s64 	%rd61, %rd53, %rd9;
	add.s64 	%rd62, %rd23, %rd83;
	shr.u64 	%rd63, %rd62, 10;
	shl.b64 	%rd64, %rd62, 10;
	and.b64  	%rd65, %rd64, 1047552;
	add.s64 	%rd66, %rd65, %rd63;
	shl.b64 	%rd67, %rd66, 2;
	add.s64 	%rd68, %rd2, %rd67;
	ld.global.nc.f32 	%f4, [%rd68];
	add.s64 	%rd69, %rd1, %rd67;
	st.global.f32 	[%rd69], %f4;
	add.s64 	%rd70, %rd61, %rd9;
	add.s64 	%rd71, %rd24, %rd83;
	shr.u64 	%rd72, %rd71, 10;
	shl.b64 	%rd73, %rd71, 10;
	and.b64  	%rd74, %rd73, 1047552;
	add.s64 	%rd75, %rd74, %rd72;
	shl.b64 	%rd76, %rd75, 2;
	add.s64 	%rd77, %rd2, %rd76;
	ld.global.nc.f32 	%f5, [%rd77];
	add.s64 	%rd78, %rd1, %rd76;
	st.global.f32 	[%rd78], %f5;
	add.s64 	%rd83, %rd70, %rd9;
	setp.lt.u64 	%p7, %rd83, 1048576;
	@%p7 bra 	$L__BB2_10;
$L__BB2_11:
	ret;

}


// ===== COMPILED SASS (sm_100) =====

	.target	sm_100

	.elftype	@"ET_EXEC"


//--------------------- .note.nv.tkinfo           --------------------------
	.section	.note.nv.tkinfo,"",@"SHT_NOTE"
	.sectionflags	@"SHF_NOTE_NV_TKINFO"
	.tkinfo
        /*0018*/ 	.word	0x00000002
        /*0030*/ 	.string	""
        /*0030*/ 	.string	"ptxas"
        /*0030*/ 	.string	"Cuda compilation tools, release 13.0, V13.0.88"
        /*0030*/ 	.string	"Build cuda_13.0.r13.0/compiler.36424714_0"
        /*0030*/ 	.string	"-arch sm_100 -m 64 "



//--------------------- .note.nv.cuinfo           --------------------------
	.section	.note.nv.cuinfo,"",@"SHT_NOTE"
	.sectionflags	@"SHF_NOTE_NV_CUINFO"
        /*0018*/ 	.short	0x0002
        /*001a*/ 	.short	0x0064
        /*001c*/ 	.short	0x0082
	.zero		2


//--------------------- .nv.info                  --------------------------
	.section	.nv.info,"",@"SHT_CUDA_INFO"
	.align	4


	//----- nvinfo : EIATTR_REGCOUNT
	.align		4
        /*0000*/ 	.byte	0x04, 0x2f
        /*0002*/ 	.short	(.L_1 - .L_0)
	.align		4
.L_0:
        /*0004*/ 	.word	index@(_Z11init_kernelPf)
        /*0008*/ 	.word	0x0000001c


	//----- nvinfo : EIATTR_FRAME_SIZE
	.align		4
.L_1:
        /*000c*/ 	.byte	0x04, 0x11
        /*000e*/ 	.short	(.L_3 - .L_2)
	.align		4
.L_2:
        /*0010*/ 	.word	index@($__internal_2_$__cuda_sm20_div_u64)
        /*0014*/ 	.word	0x00000000


	//----- nvinfo : EIATTR_FRAME_SIZE
	.align		4
.L_3:
        /*0018*/ 	.byte	0x04, 0x11
        /*001a*/ 	.short	(.L_5 - .L_4)
	.align		4
.L_4:
        /*001c*/ 	.word	index@(_Z11init_kernelPf)
        /*0020*/ 	.word	0x00000000


	//----- nvinfo : EIATTR_REGCOUNT
	.align		4
.L_5:
        /*0024*/ 	.byte	0x04, 0x2f
        /*0026*/ 	.short	(.L_7 - .L_6)
	.align		4
.L_6:
        /*0028*/ 	.word	index@(_Z18copy_row_traversalPKfPf)
        /*002c*/ 	.word	0x0000001c


	//----- nvinfo : EIATTR_FRAME_SIZE
	.align		4
.L_7:
        /*0030*/ 	.byte	0x04, 0x11
        /*0032*/ 	.short	(.L_9 - .L_8)
	.align		4
.L_8:
        /*0034*/ 	.word	index@($__internal_1_$__cuda_sm20_div_u64)
        /*0038*/ 	.word	0x00000000


	//----- nvinfo : EIATTR_FRAME_SIZE
	.align		4
.L_9:
        /*003c*/ 	.byte	0x04, 0x11
        /*003e*/ 	.short	(.L_11 - .L_10)
	.align		4
.L_10:
        /*0040*/ 	.word	index@(_Z18copy_row_traversalPKfPf)
        /*0044*/ 	.word	0x00000000


	//----- nvinfo : EIATTR_REGCOUNT
	.align		4
.L_11:
        /*0048*/ 	.byte	0x04, 0x2f
        /*004a*/ 	.short	(.L_13 - .L_12)
	.align		4
.L_12:
        /*004c*/ 	.word	index@(_Z18copy_col_traversalPKfPf)
        /*0050*/ 	.word	0x0000001e


	//----- nvinfo : EIATTR_FRAME_SIZE
	.align		4
.L_13:
        /*0054*/ 	.byte	0x04, 0x11
        /*0056*/ 	.short	(.L_15 - .L_14)
	.align		4
.L_14:
        /*0058*/ 	.word	index@($__internal_0_$__cuda_sm20_div_u64)
        /*005c*/ 	.word	0x00000000


	//----- nvinfo : EIATTR_FRAME_SIZE
	.align		4
.L_15:
        /*0060*/ 	.byte	0x04, 0x11
        /*0062*/ 	.short	(.L_17 - .L_16)
	.align		4
.L_16:
        /*0064*/ 	.word	index@(_Z18copy_col_traversalPKfPf)
        /*0068*/ 	.word	0x00000000


	//----- nvinfo : EIATTR_MIN_STACK_SIZE
	.align		4
.L_17:
        /*006c*/ 	.byte	0x04, 0x12
        /*006e*/ 	.short	(.L_19 - .L_18)
	.align		4
.L_18:
        /*0070*/ 	.word	index@(_Z18copy_col_traversalPKfPf)
        /*0074*/ 	.word	0x00000000


	//----- nvinfo : EIATTR_MIN_STACK_SIZE
	.align		4
.L_19:
        /*0078*/ 	.byte	0x04, 0x12
        /*007a*/ 	.short	(.L_21 - .L_20)
	.align		4
.L_20:
        /*007c*/ 	.word	index@(_Z18copy_row_traversalPKfPf)
        /*0080*/ 	.word	0x00000000


	//----- nvinfo : EIATTR_MIN_STACK_SIZE
	.align		4
.L_21:
        /*0084*/ 	.byte	0x04, 0x12
        /*0086*/ 	.short	(.L_23 - .L_22)
	.align		4
.L_22:
        /*0088*/ 	.word	index@(_Z11init_kernelPf)
        /*008c*/ 	.word	0x00000000
.L_23:


//--------------------- .nv.compat                --------------------------
	.section	.nv.compat,"",@"SHT_CUDA_COMPAT_INFO"
	.align	4
        /*0000*/ 	.byte	0x02, 0x09, 0x00, 0x00, 0x02, 0x02, 0x01, 0x00, 0x02, 0x05, 0x05, 0x00, 0x03, 0x07, 0x01, 0x01
        /*0010*/ 	.byte	0x02, 0x03, 0x00, 0x00, 0x02, 0x06, 0x01, 0x00, 0x04, 0x0b, 0x08, 0x00, 0x09, 0x00, 0x00, 0x00
        /*0020*/ 	.byte	0x00, 0x00, 0x00, 0x00


//--------------------- .nv.info._Z18copy_col_traversalPKfPf --------------------------
	.section	.nv.info._Z18copy_col_traversalPKfPf,"",@"SHT_CUDA_INFO"
	.sectionflags	@""
	.align	4


	//----- nvinfo : EIATTR_CUDA_API_VERSION
	.align		4
        /*0000*/ 	.byte	0x04, 0x37
        /*0002*/ 	.short	(.L_25 - .L_24)
.L_24:
        /*0004*/ 	.word	0x00000082


	//----- nvinfo : EIATTR_KPARAM_INFO
	.align		4
.L_25:
        /*0008*/ 	.byte	0x04, 0x17
        /*000a*/ 	.short	(.L_27 - .L_26)
.L_26:
        /*000c*/ 	.word	0x00000000
        /*0010*/ 	.short	0x0001
        /*0012*/ 	.short	0x0008
        /*0014*/ 	.byte	0x00, 0xf5, 0x21, 0x00


	//----- nvinfo : EIATTR_KPARAM_INFO
	.align		4
.L_27:
        /*0018*/ 	.byte	0x04, 0x17
        /*001a*/ 	.short	(.L_29 - .L_28)
.L_28:
        /*001c*/ 	.word	0x00000000
        /*0020*/ 	.short	0x0000
        /*0022*/ 	.short	0x0000
        /*0024*/ 	.byte	0x00, 0xf5, 0x21, 0x00


	//----- nvinfo : EIATTR_SPARSE_MMA_MASK
	.align		4
.L_29:
        /*0028*/ 	.byte	0x03, 0x50
        /*002a*/ 	.short	0x0000


	//----- nvinfo : EIATTR_MAXREG_COUNT
	.align		4
        /*002c*/ 	.byte	0x03, 0x1b
        /*002e*/ 	.short	0x00ff


	//----- nvinfo : EIATTR_MERCURY_ISA_VERSION
	.align		4
        /*0030*/ 	.byte	0x03, 0x5f
        /*0032*/ 	.short	0x0101


	//----- nvinfo : EIATTR_VRC_CTA_INIT_COUNT
	.align		4
        /*0034*/ 	.byte	0x02, 0x4a
	.zero		1
	.zero		1


	//----- nvinfo : EIATTR_EXIT_INSTR_OFFSETS
	.align		4
        /*0038*/ 	.byte	0x04, 0x1c
        /*003a*/ 	.short	(.L_31 - .L_30)


	//   ....[0]....
.L_30:
        /*003c*/ 	.word	0x000000a0


	//   ....[1]....
        /*0040*/ 	.word	0x00000650


	//   ....[2]....
        /*0044*/ 	.word	0x00000ab0


	//----- nvinfo : EIATTR_CRS_STACK_SIZE
	.align		4
.L_31:
        /*0048*/ 	.byte	0x04, 0x1e
        /*004a*/ 	.short	(.L_33 - .L_32)
.L_32:
        /*004c*/ 	.word	0x00000000


	//----- nvinfo : EIATTR_CBANK_PARAM_SIZE
	.align		4
.L_33:
        /*0050*/ 	.byte	0x03, 0x19
        /*0052*/ 	.short	0x0010


	//----- nvinfo : EIATTR_PARAM_CBANK
	.align		4
        /*0054*/ 	.byte	0x04, 0x0a
        /*0056*/ 	.short	(.L_35 - .L_34)
	.align		4
.L_34:
        /*0058*/ 	.word	index@(.nv.constant0._Z18copy_col_traversalPKfPf)
        /*005c*/ 	.short	0x0380
        /*005e*/ 	.short	0x0010


	//----- nvinfo : EIATTR_SW_WAR
	.align		4
.L_35:
        /*0060*/ 	.byte	0x04, 0x36
        /*0062*/ 	.short	(.L_37 - .L_36)
.L_36:
        /*0064*/ 	.word	0x00000008
.L_37:


//--------------------- .nv.info._Z18copy_row_traversalPKfPf --------------------------
	.section	.nv.info._Z18copy_row_traversalPKfPf,"",@"SHT_CUDA_INFO"
	.sectionflags	@""
	.align	4


	//----- nvinfo : EIATTR_CUDA_API_VERSION
	.align		4
        /*0000*/ 	.byte	0x04, 0x37
        /*0002*/ 	.short	(.L_39 - .L_38)
.L_38:
        /*0004*/ 	.word	0x00000082


	//----- nvinfo : EIATTR_KPARAM_INFO
	.align		4
.L_39:
        /*0008*/ 	.byte	0x04, 0x17
        /*000a*/ 	.short	(.L_41 - .L_40)
.L_40:
        /*000c*/ 	.word	0x00000000
        /*0010*/ 	.short	0x0001
        /*0012*/ 	.short	0x0008
        /*0014*/ 	.byte	0x00, 0xf5, 0x21, 0x00


	//----- nvinfo : EIATTR_KPARAM_INFO
	.align		4
.L_41:
        /*0018*/ 	.byte	0x04, 0x17
        /*001a*/ 	.short	(.L_43 - .L_42)
.L_42:
        /*001c*/ 	.word	0x00000000
        /*0020*/ 	.short	0x0000
        /*0022*/ 	.short	0x0000
        /*0024*/ 	.byte	0x00, 0xf5, 0x21, 0x00


	//----- nvinfo : EIATTR_SPARSE_MMA_MASK
	.align		4
.L_43:
        /*0028*/ 	.byte	0x03, 0x50
        /*002a*/ 	.short	0x0000


	//----- nvinfo : EIATTR_MAXREG_COUNT
	.align		4
        /*002c*/ 	.byte	0x03, 0x1b
        /*002e*/ 	.short	0x00ff


	//----- nvinfo : EIATTR_MERCURY_ISA_VERSION
	.align		4
        /*0030*/ 	.byte	0x03, 0x5f
        /*0032*/ 	.short	0x0101


	//----- nvinfo : EIATTR_VRC_CTA_INIT_COUNT
	.align		4
        /*0034*/ 	.byte	0x02, 0x4a
	.zero		1
	.zero		1


	//----- nvinfo : EIATTR_EXIT_INSTR_OFFSETS
	.align		4
        /*0038*/ 	.byte	0x04, 0x1c
        /*003a*/ 	.short	(.L_45 - .L_44)


	//   ....[0]....
.L_44:
        /*003c*/ 	.word	0x000000a0


	//   ....[1]....
        /*0040*/ 	.word	0x00000600


	//   ....[2]....
        /*0044*/ 	.word	0x000008c0


	//----- nvinfo : EIATTR_CRS_STACK_SIZE
	.align		4
.L_45:
        /*0048*/ 	.byte	0x04, 0x1e
        /*004a*/ 	.short	(.L_47 - .L_46)
.L_46:
        /*004c*/ 	.word	0x00000000


	//----- nvinfo : EIATTR_CBANK_PARAM_SIZE
	.align		4
.L_47:
        /*0050*/ 	.byte	0x03, 0x19
        /*0052*/ 	.short	0x0010


	//----- nvinfo : EIATTR_PARAM_CBANK
	.align		4
        /*0054*/ 	.byte	0x04, 0x0a
        /*0056*/ 	.short	(.L_49 - .L_48)
	.align		4
.L_48:
        /*0058*/ 	.word	index@(.nv.constant0._Z18copy_row_traversalPKfPf)
        /*005c*/ 	.short	0x0380
        /*005e*/ 	.short	0x0010


	//----- nvinfo : EIATTR_SW_WAR
	.align		4
.L_49:
        /*0060*/ 	.byte	0x04, 0x36
        /*0062*/ 	.short	(.L_51 - .L_50)
.L_50:
        /*0064*/ 	.word	0x00000008
.L_51:


//--------------------- .nv.info._Z11init_kernelPf --------------------------
	.section	.nv.info._Z11init_kernelPf,"",@"SHT_CUDA_INFO"
	.sectionflags	@""
	.align	4


	//----- nvinfo : EIATTR_CUDA_API_VERSION
	.align		4
        /*0000*/ 	.byte	0x04, 0x37
        /*0002*/ 	.short	(.L_53 - .L_52)
.L_52:
        /*0004*/ 	.word	0x00000082


	//----- nvinfo : EIATTR_KPARAM_INFO
	.align		4
.L_53:
        /*0008*/ 	.byte	0x04, 0x17
        /*000a*/ 	.short	(.L_55 - .L_54)
.L_54:
        /*000c*/ 	.word	0x00000000
        /*0010*/ 	.short	0x0000
        /*0012*/ 	.short	0x0000
        /*0014*/ 	.byte	0x00, 0xf5, 0x21, 0x00


	//----- nvinfo : EIATTR_SPARSE_MMA_MASK
	.align		4
.L_55:
        /*0018*/ 	.byte	0x03, 0x50
        /*001a*/ 	.short	0x0000


	//----- nvinfo : EIATTR_MAXREG_COUNT
	.align		4
        /*001c*/ 	.byte	0x03, 0x1b
        /*001e*/ 	.short	0x00ff


	//----- nvinfo : EIATTR_MERCURY_ISA_VERSION
	.align		4
        /*0020*/ 	.byte	0x03, 0x5f
        /*0022*/ 	.short	0x0101


	//----- nvinfo : EIATTR_VRC_CTA_INIT_COUNT
	.align		4
        /*0024*/ 	.byte	0x02, 0x4a
	.zero		1
	.zero		1


	//----- nvinfo : EIATTR_EXIT_INSTR_OFFSETS
	.align		4
        /*0028*/ 	.byte	0x04, 0x1c
        /*002a*/ 	.short	(.L_57 - .L_56)


	//   ....[0]....
.L_56:
        /*002c*/ 	.word	0x000000a0


	//   ....[1]....
        /*0030*/ 	.word	0x00000610


	//   ....[2]....
        /*0034*/ 	.word	0x000008d0


	//----- nvinfo : EIATTR_CRS_STACK_SIZE
	.align		4
.L_57:
        /*0038*/ 	.byte	0x04, 0x1e
        /*003a*/ 	.short	(.L_59 - .L_58)
.L_58:
        /*003c*/ 	.word	0x00000000


	//----- nvinfo : EIATTR_CBANK_PARAM_SIZE
	.align		4
.L_59:
        /*0040*/ 	.byte	0x03, 0x19
        /*0042*/ 	.short	0x0008


	//----- nvinfo : EIATTR_PARAM_CBANK
	.align		4
        /*0044*/ 	.byte	0x04, 0x0a
        /*0046*/ 	.short	(.L_61 - .L_60)
	.align		4
.L_60:
        /*0048*/ 	.word	index@(.nv.constant0._Z11init_kernelPf)
        /*004c*/ 	.short	0x0380
        /*004e*/ 	.short	0x0008


	//----- nvinfo : EIATTR_SW_WAR
	.align		4
.L_61:
        /*0050*/ 	.byte	0x04, 0x36
        /*0052*/ 	.short	(.L_63 - .L_62)
.L_62:
        /*0054*/ 	.word	0x00000008
.L_63:


//--------------------- .nv.callgraph             --------------------------
	.section	.nv.callgraph,"",@"SHT_CUDA_CALLGRAPH"
	.align	4
	.sectionentsize	8
	.align		4
        /*0000*/ 	.word	0x00000000
	.align		4
        /*0004*/ 	.word	0xffffffff
	.align		4
        /*0008*/ 	.word	0x00000000
	.align		4
        /*000c*/ 	.word	0xfffffffe
	.align		4
        /*0010*/ 	.word	0x00000000
	.align		4
        /*0014*/ 	.word	0xfffffffd
	.align		4
        /*0018*/ 	.word	0x00000000
	.align		4
        /*001c*/ 	.word	0xfffffffc


//--------------------- .text._Z18copy_col_traversalPKfPf --------------------------
	.section	.text._Z18copy_col_traversalPKfPf,"ax",@progbits
	.align	128
        .global         _Z18copy_col_traversalPKfPf
        .type           _Z18copy_col_traversalPKfPf,@function
        .size           _Z18copy_col_traversalPKfPf,(.L_x_27 - _Z18copy_col_traversalPKfPf)
        .other          _Z18copy_col_traversalPKfPf,@"STO_CUDA_ENTRY STV_DEFAULT"
_Z18copy_col_traversalPKfPf:
.text._Z18copy_col_traversalPKfPf:
[----:B------:R-:W-:Y:S01]  /*0000*/  LDC R1, c[0x0][0x37c] ;  /* 0x0000df00ff017b82 */ /* 0x000fe20000000800 */
[----:B------:R-:W0:Y:S07]  /*0010*/  S2R R0, SR_TID.X ;  /* 0x0000000000007919 */ /* 0x000e2e0000002100 */
[----:B------:R-:W1:Y:S01]  /*0020*/  S2UR UR6, SR_CTAID.X ;  /* 0x00000000000679c3 */ /* 0x000e620000002500 */
[----:B------:R-:W1:Y:S07]  /*0030*/  LDCU UR7, c[0x0][0x360] ;  /* 0x00006c00ff0777ac */ /* 0x000e6e0008000800 */
[----:B------:R-:W2:Y:S01]  /*0040*/  LDC R5, c[0x0][0x370] ;  /* 0x0000dc00ff057b82 */ /* 0x000ea20000000800 */
[----:B-1----:R-:W-:-:S06]  /*0050*/  UIMAD.WIDE.U32 UR4, UR6, UR7, URZ ;  /* 0x00000007060472a5 */ /* 0x002fcc000f8e00ff */
[----:B0-----:R-:W-:-:S04]  /*0060*/  IADD3 R7, P1, PT, R0, UR4, RZ ;  /* 0x0000000400077c10 */ /* 0x001fc8000ff3e0ff */
[----:B------:R-:W-:Y:S01]  /*0070*/  ISETP.GT.U32.AND P0, PT, R7, 0xfffff, PT ;  /* 0x000fffff0700780c */ /* 0x000fe20003f04070 */
[----:B------:R-:W-:-:S05]  /*0080*/  IMAD.X R10, RZ, RZ, UR5, P1 ;  /* 0x00000005ff0a7e24 */ /* 0x000fca00088e06ff */
[----:B------:R-:W-:-:S13]  /*0090*/  ISETP.GT.U32.AND.EX P0, PT, R10, RZ, PT, P0 ;  /* 0x000000ff0a00720c */ /* 0x000fda0003f04100 */
[----:B------:R-:W-:Y:S05]  /*00a0*/  @P0 EXIT ;  /* 0x000000000000094d */ /* 0x000fea0003800000 */
[----:B--2---:R-:W-:Y:S01]  /*00b0*/  IADD3 R3, P0, PT, R5, UR6, RZ ;  /* 0x0000000605037c10 */ /* 0x004fe2000ff1e0ff */
[----:B------:R-:W-:Y:S01]  /*00c0*/  IMAD.MOV.U32 R9, RZ, RZ, RZ ;  /* 0x000000ffff097224 */ /* 0x000fe200078e00ff */
[----:B------:R-:W-:Y:S01]  /*00d0*/  BSSY.RECONVERGENT B0, `(.L_x_0) ;  /* 0x000002d000007945 */ /* 0x000fe20003800200 */
[----:B------:R-:W-:Y:S02]  /*00e0*/  IMAD.MOV.U32 R8, RZ, RZ, R0 ;  /* 0x000000ffff087224 */ /* 0x000fe400078e0000 */
[----:B------:R-:W-:Y:S02]  /*00f0*/  IMAD.X R4, RZ, RZ, RZ, P0 ;  /* 0x000000ffff047224 */ /* 0x000fe400000e06ff */
[----:B------:R-:W-:-:S04]  /*0100*/  IMAD.WIDE.U32 R2, R3, UR7, R8 ;  /* 0x0000000703027c25 */ /* 0x000fc8000f8e0008 */
[----:B------:R-:W-:Y:S01]  /*0110*/  IMAD R11, R4, UR7, RZ ;  /* 0x00000007040b7c24 */ /* 0x000fe2000f8e02ff */
[C---:B------:R-:W-:Y:S02]  /*0120*/  ISETP.GT.U32.AND P1, PT, R2.reuse, 0x100000, PT ;  /* 0x001000000200780c */ /* 0x040fe40003f24070 */
[----:B------:R-:W-:Y:S01]  /*0130*/  ISETP.GE.U32.AND P0, PT, R2, 0x100000, PT ;  /* 0x001000000200780c */ /* 0x000fe20003f06070 */
[----:B------:R-:W-:-:S05]  /*0140*/  IMAD.IADD R6, R3, 0x1, R11 ;  /* 0x0000000103067824 */ /* 0x000fca00078e020b */
[C---:B------:R-:W-:Y:S02]  /*0150*/  ISETP.GT.U32.AND.EX P1, PT, R6.reuse, RZ, PT, P1 ;  /* 0x000000ff0600720c */ /* 0x040fe40003f24110 */
[----:B------:R-:W-:Y:S02]  /*0160*/  ISETP.GE.U32.AND.EX P0, PT, R6, RZ, PT, P0 ;  /* 0x000000ff0600720c */ /* 0x000fe40003f06100 */
[----:B------:R-:W-:Y:S02]  /*0170*/  SEL R11, R2, 0x100000, P1 ;  /* 0x00100000020b7807 */ /* 0x000fe40000800000 */
[----:B------:R-:W-:Y:S02]  /*0180*/  SEL R4, RZ, 0x1, P0 ;  /* 0x00000001ff047807 */ /* 0x000fe40000000000 */
[----:B------:R-:W-:Y:S02]  /*0190*/  SEL R13, R6, RZ, P1 ;  /* 0x000000ff060d7207 */ /* 0x000fe40000800000 */
[----:B------:R-:W-:Y:S01]  /*01a0*/  IADD3 R11, P0, P1, R11, -R2, -R4 ;  /* 0x800000020b0b7210 */ /* 0x000fe2000791e804 */
[----:B------:R-:W-:-:S03]  /*01b0*/  IMAD.WIDE.U32 R2, R5, UR7, RZ ;  /* 0x0000000705027c25 */ /* 0x000fc6000f8e00ff */
[----:B------:R-:W-:-:S04]  /*01c0*/  IADD3.X R13, PT, PT, R13, -0x1, ~R6, P0, P1 ;  /* 0xffffffff0d0d7810 */ /* 0x000fc800007e2c06 */
[----:B------:R-:W-:-:S04]  /*01d0*/  LOP3.LUT R5, R13, R3, RZ, 0xfc, !PT ;  /* 0x000000030d057212 */ /* 0x000fc800078efcff */
[----:B------:R-:W-:Y:S01]  /*01e0*/  ISETP.NE.U32.AND P0, PT, R5, RZ, PT ;  /* 0x000000ff0500720c */ /* 0x000fe20003f05070 */
[----:B------:R-:W-:Y:S02]  /*01f0*/  IMAD.MOV.U32 R5, RZ, RZ, R7 ;  /* 0x000000ffff057224 */ /* 0x000fe400078e0007 */
[----:B------:R-:W-:-:S10]  /*0200*/  IMAD.MOV.U32 R7, RZ, RZ, R10 ;  /* 0x000000ffff077224 */ /* 0x000fd400078e000a */
[----:B------:R-:W-:Y:S05]  /*0210*/  @P0 BRA `(.L_x_1) ;  /* 0x0000000000500947 */ /* 0x000fea0003800000 */
[----:B------:R-:W0:Y:S01]  /*0220*/  I2F.U32.RP R6, R2 ;  /* 0x0000000200067306 */ /* 0x000e220000209000 */
[----:B------:R-:W-:Y:S01]  /*0230*/  IMAD.MOV R15, RZ, RZ, -R2 ;  /* 0x000000ffff0f7224 */ /* 0x000fe200078e0a02 */
[----:B------:R-:W-:-:S06]  /*0240*/  ISETP.NE.U32.AND P2, PT, R2, RZ, PT ;  /* 0x000000ff0200720c */ /* 0x000fcc0003f45070 */
[----:B0-----:R-:W0:Y:S02]  /*0250*/  MUFU.RCP R6, R6 ;  /* 0x0000000600067308 */ /* 0x001e240000001000 */
[----:B0-----:R-:W-:-:S06]  /*0260*/  VIADD R12, R6, 0xffffffe ;  /* 0x0ffffffe060c7836 */ /* 0x001fcc0000000000 */
[----:B------:R0:W1:Y:S02]  /*0270*/  F2I.FTZ.U32.TRUNC.NTZ R13, R12 ;  /* 0x0000000c000d7305 */ /* 0x000064000021f000 */
[----:B0-----:R-:W-:Y:S02]  /*0280*/  IMAD.MOV.U32 R12, RZ, RZ, RZ ;  /* 0x000000ffff0c7224 */ /* 0x001fe400078e00ff */
[----:B-1----:R-:W-:-:S04]  /*0290*/  IMAD R15, R15, R13, RZ ;  /* 0x0000000d0f0f7224 */ /* 0x002fc800078e02ff */
[----:B------:R-:W-:-:S06]  /*02a0*/  IMAD.HI.U32 R8, R13, R15, R12 ;  /* 0x0000000f0d087227 */ /* 0x000fcc00078e000c */
[----:B------:R-:W-:-:S04]  /*02b0*/  IMAD.HI.U32 R10, R8, R11, RZ ;  /* 0x0000000b080a7227 */ /* 0x000fc800078e00ff */
[----:B------:R-:W-:-:S04]  /*02c0*/  IMAD.MOV R8, RZ, RZ, -R10 ;  /* 0x000000ffff087224 */ /* 0x000fc800078e0a0a */
[----:B------:R-:W-:-:S05]  /*02d0*/  IMAD R11, R2, R8, R11 ;  /* 0x00000008020b7224 */ /* 0x000fca00078e020b */
[----:B------:R-:W-:-:S13]  /*02e0*/  ISETP.GE.U32.AND P0, PT, R11, R2, PT ;  /* 0x000000020b00720c */ /* 0x000fda0003f06070 */
[----:B------:R-:W-:Y:S02]  /*02f0*/  @P0 IMAD.IADD R11, R11, 0x1, -R2 ;  /* 0x000000010b0b0824 */ /* 0x000fe400078e0a02 */
[----:B------:R-:W-:-:S03]  /*0300*/  @P0 VIADD R10, R10, 0x1 ;  /* 0x000000010a0a0836 */ /* 0x000fc60000000000 */
[----:B------:R-:W-:Y:S01]  /*0310*/  ISETP.GE.U32.AND P1, PT, R11, R2, PT ;  /* 0x000000020b00720c */ /* 0x000fe20003f26070 */
[----:B------:R-:W-:-:S12]  /*0320*/  IMAD.MOV.U32 R11, RZ, RZ, RZ ;  /* 0x000000ffff0b7224 */ /* 0x000fd800078e00ff */
[----:B------:R-:W-:Y:S01]  /*0330*/  @P1 VIADD R10, R10, 0x1 ;  /* 0x000000010a0a1836 */ /* 0x000fe20000000000 */
[----:B------:R-:W-:Y:S01]  /*0340*/  @!P2 LOP3.LUT R10, RZ, R2, RZ, 0x33, !PT ;  /* 0x00000002ff0aa212 */ /* 0x000fe200078e33ff */
[----:B------:R-:W-:Y:S06]  /*0350*/  BRA `(.L_x_2) ;  /* 0x0000000000107947 */ /* 0x000fec0003800000 */
.L_x_1:
[----:B------:R-:W-:-:S07]  /*0360*/  MOV R6, 0x380 ;  /* 0x0000038000067802 */ /* 0x000fce0000000f00 */
[----:B------:R-:W-:Y:S05]  /*0370*/  CALL.REL.NOINC `($__internal_0_$__cuda_sm20_div_u64) ;  /* 0x0000000400d07944 */ /* 0x000fea0003c00000 */
[----:B------:R-:W-:Y:S02]  /*0380*/  IMAD.MOV.U32 R10, RZ, RZ, R8 ;  /* 0x000000ffff0a7224 */ /* 0x000fe400078e0008 */
[----:B------:R-:W-:-:S07]  /*0390*/  IMAD.MOV.U32 R11, RZ, RZ, R13 ;  /* 0x000000ffff0b7224 */ /* 0x000fce00078e000d */
.L_x_2:
[----:B------:R-:W-:Y:S05]  /*03a0*/  BSYNC.RECONVERGENT B0 ;  /* 0x0000000000007941 */ /* 0x000fea0003800200 */
.L_x_0:
[----:B------:R-:W-:Y:S01]  /*03b0*/  IADD3 R12, P1, PT, R10, R4, RZ ;  /* 0x000000040a0c7210 */ /* 0x000fe20007f3e0ff */
[----:B------:R-:W0:Y:S01]  /*03c0*/  LDCU.64 UR6, c[0x0][0x358] ;  /* 0x00006b00ff0677ac */ /* 0x000e220008000a00 */
[----:B------:R-:W-:Y:S02]  /*03d0*/  BSSY.RECONVERGENT B0, `(.L_x_3) ;  /* 0x0000025000007945 */ /* 0x000fe40003800200 */
[----:B------:R-:W-:Y:S01]  /*03e0*/  LOP3.LUT R4, R12, 0x3, RZ, 0xc0, !PT ;  /* 0x000000030c047812 */ /* 0x000fe200078ec0ff */
[----:B------:R-:W1:Y:S01]  /*03f0*/  LDCU.128 UR8, c[0x0][0x380] ;  /* 0x00007000ff0877ac */ /* 0x000e620008000c00 */
[----:B------:R-:W-:Y:S02]  /*0400*/  IMAD.X R11, RZ, RZ, R11, P1 ;  /* 0x000000ffff0b7224 */ /* 0x000fe400008e060b */
[----:B------:R-:W-:-:S04]  /*0410*/  ISETP.NE.U32.AND P0, PT, R4, 0x3, PT ;  /* 0x000000030400780c */ /* 0x000fc80003f05070 */
[----:B------:R-:W-:-:S13]  /*0420*/  ISETP.NE.AND.EX P0, PT, RZ, RZ, PT, P0 ;  /* 0x000000ffff00720c */ /* 0x000fda0003f05300 */
[----:B01----:R-:W-:Y:S05]  /*0430*/  @!P0 BRA `(.L_x_4) ;  /* 0x0000000000788947 */ /* 0x003fea0003800000 */
[----:B------:R-:W-:Y:S01]  /*0440*/  VIADD R8, R12, 0x1 ;  /* 0x000000010c087836 */ /* 0x000fe20000000000 */
[----:B------:R-:W-:Y:S04]  /*0450*/  BSSY.RECONVERGENT B1, `(.L_x_5) ;  /* 0x000001a000017945 */ /* 0x000fe80003800200 */
[----:B------:R-:W-:-:S04]  /*0460*/  LOP3.LUT R8, R8, 0x3, RZ, 0xc0, !PT ;  /* 0x0000000308087812 */ /* 0x000fc800078ec0ff */
[----:B------:R-:W-:-:S05]  /*0470*/  IADD3 R8, P0, PT, RZ, -R8, RZ ;  /* 0x80000008ff087210 */ /* 0x000fca0007f1e0ff */
[----:B------:R-:W-:-:S08]  /*0480*/  IMAD.X R10, RZ, RZ, -0x1, P0 ;  /* 0xffffffffff0a7424 */ /* 0x000fd000000e06ff */
.L_x_6:
[----:B------:R-:W-:-:S04]  /*0490*/  IADD3 R4, P0, PT, R0, UR4, RZ ;  /* 0x0000000400047c10 */ /* 0x000fc8000ff1e0ff */
[----:B0-----:R-:W-:Y:S01]  /*04a0*/  IADD3.X R5, PT, PT, R9, UR5, RZ, P0, !PT ;  /* 0x0000000509057c10 */ /* 0x001fe200087fe4ff */
[----:B------:R-:W-:-:S03]  /*04b0*/  IMAD.SHL.U32 R7, R4, 0x400, RZ ;  /* 0x0000040004077824 */ /* 0x000fc600078e00ff */
[----:B------:R-:W-:Y:S02]  /*04c0*/  SHF.R.U64 R4, R4, 0xa, R5 ;  /* 0x0000000a04047819 */ /* 0x000fe40000001205 */
[----:B------:R-:W-:-:S04]  /*04d0*/  LOP3.LUT R7, R7, 0xffc00, RZ, 0xc0, !PT ;  /* 0x000ffc0007077812 */ /* 0x000fc800078ec0ff */
[----:B------:R-:W-:-:S04]  /*04e0*/  IADD3 R7, P0, PT, R7, R4, RZ ;  /* 0x0000000407077210 */ /* 0x000fc80007f1e0ff */
[----:B------:R-:W-:Y:S01]  /*04f0*/  LEA.HI.X R4, R5, RZ, RZ, 0x16, P0 ;  /* 0x000000ff05047211 */ /* 0x000fe200000fb4ff */
[----:B------:R-:W-:-:S03]  /*0500*/  IMAD.SHL.U32 R6, R7, 0x4, RZ ;  /* 0x0000000407067824 */ /* 0x000fc600078e00ff */
[----:B------:R-:W-:Y:S02]  /*0510*/  SHF.L.U64.HI R7, R7, 0x2, R4 ;  /* 0x0000000207077819 */ /* 0x000fe40000010204 */
[----:B------:R-:W-:-:S04]  /*0520*/  IADD3 R4, P0, PT, R6, UR8, RZ ;  /* 0x0000000806047c10 */ /* 0x000fc8000ff1e0ff */
[----:B------:R-:W-:-:S06]  /*0530*/  IADD3.X R5, PT, PT, R7, UR9, RZ, P0, !PT ;  /* 0x0000000907057c10 */ /* 0x000fcc00087fe4ff */
[----:B------:R-:W2:Y:S01]  /*0540*/  LDG.E.CONSTANT R5, desc[UR6][R4.64] ;  /* 0x0000000604057981 */ /* 0x000ea2000c1e9900 */
[----:B------:R-:W-:Y:S02]  /*0550*/  IADD3 R6, P0, PT, R6, UR10, RZ ;  /* 0x0000000a06067c10 */ /* 0x000fe4000ff1e0ff */
[----:B------:R-:W-:Y:S02]  /*0560*/  IADD3 R0, P1, PT, R2, R0, RZ ;  /* 0x0000000002007210 */ /* 0x000fe40007f3e0ff */
[----:B------:R-:W-:Y:S02]  /*0570*/  IADD3.X R7, PT, PT, R7, UR11, RZ, P0, !PT ;  /* 0x0000000b07077c10 */ /* 0x000fe400087fe4ff */
[----:B------:R-:W-:Y:S01]  /*0580*/  IADD3 R8, P0, PT, R8, 0x1, RZ ;  /* 0x0000000108087810 */ /* 0x000fe20007f1e0ff */
[----:B------:R-:W-:-:S04]  /*0590*/  IMAD.X R9, R3, 0x1, R9, P1 ;  /* 0x0000000103097824 */ /* 0x000fc800008e0609 */
[----:B------:R-:W-:Y:S01]  /*05a0*/  IMAD.X R10, RZ, RZ, R10, P0 ;  /* 0x000000ffff0a7224 */ /* 0x000fe200000e060a */
[----:B------:R-:W-:-:S04]  /*05b0*/  ISETP.NE.U32.AND P0, PT, R8, RZ, PT ;  /* 0x000000ff0800720c */ /* 0x000fc80003f05070 */
[----:B------:R-:W-:Y:S01]  /*05c0*/  ISETP.NE.AND.EX P0, PT, R10, RZ, PT, P0 ;  /* 0x000000ff0a00720c */ /* 0x000fe20003f05300 */
[----:B--2---:R0:W-:-:S12]  /*05d0*/  STG.E desc[UR6][R6.64], R5 ;  /* 0x0000000506007986 */ /* 0x0041d8000c101906 */
[----:B------:R-:W-:Y:S05]  /*05e0*/  @P0 BRA `(.L_x_6) ;  /* 0xfffffffc00a80947 */ /* 0x000fea000383ffff */
[----:B------:R-:W-:Y:S05]  /*05f0*/  BSYNC.RECONVERGENT B1 ;  /* 0x0000000000017941 */ /* 0x000fea0003800200 */
.L_x_5:
[----:B0-----:R-:W-:-:S04]  /*0600*/  IADD3 R5, P0, PT, R0, UR4, RZ ;  /* 0x0000000400057c10 */ /* 0x001fc8000ff1e0ff */
[----:B------:R-:W-:-:S09]  /*0610*/  IADD3.X R7, PT, PT, R9, UR5, RZ, P0, !PT ;  /* 0x0000000509077c10 */ /* 0x000fd200087fe4ff */
.L_x_4:
[----:B------:R-:W-:Y:S05]  /*0620*/  BSYNC.RECONVERGENT B0 ;  /* 0x0000000000007941 */ /* 0x000fea0003800200 */
.L_x_3:
[----:B------:R-:W-:-:S04]  /*0630*/  ISETP.GE.U32.AND P0, PT, R12, 0x3, PT ;  /* 0x000000030c00780c */ /* 0x000fc80003f06070 */
[----:B------:R-:W-:-:S13]  /*0640*/  ISETP.GE.U32.AND.EX P0, PT, R11, RZ, PT, P0 ;  /* 0x000000ff0b00720c */ /* 0x000fda0003f06100 */
[----:B------:R-:W-:Y:S05]  /*0650*/  @!P0 EXIT ;  /* 0x000000000000894d */ /* 0x000fea0003800000 */
[----:B------:R-:W-:Y:S01]  /*0660*/  SHF.L.U64.HI R0, R2, 0x1, R3 ;  /* 0x0000000102007819 */ /* 0x000fe20000010203 */
[----:B------:R-:W0:Y:S06]  /*0670*/  LDCU.128 UR8, c[0x0][0x380] ;  /* 0x00007000ff0877ac */ /* 0x000e2c0008000c00 */
.L_x_7:
[CC--:B------:R-:W-:Y:S01]  /*0680*/  IADD3 R14, P1, PT, R2.reuse, R5.reuse, RZ ;  /* 0x00000005020e7210 */ /* 0x0c0fe20007f3e0ff */
[----:B------:R-:W-:Y:S01]  /*0690*/  IMAD.MOV.U32 R6, RZ, RZ, R5 ;  /* 0x000000ffff067224 */ /* 0x000fe200078e0005 */
[C-C-:B-1----:R-:W-:Y:S01]  /*06a0*/  SHF.R.U64 R11, R5.reuse, 0xa, R7.reuse ;  /* 0x0000000a050b7819 */ /* 0x142fe20000001207 */
[----:B------:R-:W-:Y:S01]  /*06b0*/  IMAD.SHL.U32 R12, R5, 0x400, RZ ;  /* 0x00000400050c7824 */ /* 0x000fe200078e00ff */
[C---:B------:R-:W-:Y:S01]  /*06c0*/  LEA R5, P2, R2.reuse, R5, 0x1 ;  /* 0x0000000502057211 */ /* 0x040fe200078408ff */
[----:B------:R-:W-:Y:S02]  /*06d0*/  IMAD R13, R3, 0x3, RZ ;  /* 0x00000003030d7824 */ /* 0x000fe400078e02ff */
[----:B------:R-:W-:Y:S01]  /*06e0*/  IMAD.WIDE.U32 R8, R2, 0x3, R6 ;  /* 0x0000000302087825 */ /* 0x000fe200078e0006 */
[----:B------:R-:W-:-:S03]  /*06f0*/  LOP3.LUT R12, R12, 0xffc00, RZ, 0xc0, !PT ;  /* 0x000ffc000c0c7812 */ /* 0x000fc600078ec0ff */
[----:B------:R-:W-:Y:S01]  /*0700*/  IMAD.SHL.U32 R20, R14, 0x400, RZ ;  /* 0x000004000e147824 */ /* 0x000fe200078e00ff */
[----:B------:R-:W-:Y:S01]  /*0710*/  IADD3 R12, P0, PT, R12, R11, RZ ;  /* 0x0000000b0c0c7210 */ /* 0x000fe20007f1e0ff */
[----:B------:R-:W-:Y:S02]  /*0720*/  IMAD.X R15, R3, 0x1, R7, P1 ;  /* 0x00000001030f7824 */ /* 0x000fe400008e0607 */
[----:B------:R-:W-:Y:S01]  /*0730*/  IMAD.IADD R4, R9, 0x1, R13 ;  /* 0x0000000109047824 */ /* 0x000fe200078e020d */
[----:B------:R-:W-:Y:S01]  /*0740*/  LOP3.LUT R20, R20, 0xffc00, RZ, 0xc0, !PT ;  /* 0x000ffc0014147812 */ /* 0x000fe200078ec0ff */
[----:B------:R-:W-:Y:S01]  /*0750*/  IMAD.X R6, R7, 0x1, R0, P2 ;  /* 0x0000000107067824 */ /* 0x000fe200010e0600 */
[----:B------:R-:W-:Y:S01]  /*0760*/  SHF.R.U64 R9, R14, 0xa, R15 ;  /* 0x0000000a0e097819 */ /* 0x000fe2000000120f */
[----:B------:R-:W-:Y:S01]  /*0770*/  IMAD.SHL.U32 R22, R5, 0x400, RZ ;  /* 0x0000040005167824 */ /* 0x000fe200078e00ff */
[----:B------:R-:W-:Y:S01]  /*0780*/  LEA.HI.X R13, R7, RZ, RZ, 0x16, P0 ;  /* 0x000000ff070d7211 */ /* 0x000fe200000fb4ff */
[----:B------:R-:W-:Y:S01]  /*0790*/  IMAD.SHL.U32 R19, R8, 0x400, RZ ;  /* 0x0000040008137824 */ /* 0x000fe200078e00ff */
[----:B------:R-:W-:-:S02]  /*07a0*/  SHF.R.U64 R5, R5, 0xa, R6 ;  /* 0x0000000a05057819 */ /* 0x000fc40000001206 */
[----:B------:R-:W-:Y:S02]  /*07b0*/  LOP3.LUT R22, R22, 0xffc00, RZ, 0xc0, !PT ;  /* 0x000ffc0016167812 */ /* 0x000fe400078ec0ff */
[----:B------:R-:W-:Y:S02]  /*07c0*/  IADD3 R20, P1, PT, R20, R9, RZ ;  /* 0x0000000914147210 */ /* 0x000fe40007f3e0ff */
[----:B------:R-:W-:Y:S02]  /*07d0*/  SHF.R.U64 R8, R8, 0xa, R4 ;  /* 0x0000000a08087819 */ /* 0x000fe40000001204 */
[----:B------:R-:W-:Y:S02]  /*07e0*/  LOP3.LUT R19, R19, 0xffc00, RZ, 0xc0, !PT ;  /* 0x000ffc0013137812 */ /* 0x000fe400078ec0ff */
[----:B------:R-:W-:Y:S02]  /*07f0*/  IADD3 R22, P2, PT, R22, R5, RZ ;  /* 0x0000000516167210 */ /* 0x000fe40007f5e0ff */
[----:B------:R-:W-:-:S02]  /*0800*/  LEA.HI.X R7, R15, RZ, RZ, 0x16, P1 ;  /* 0x000000ff0f077211 */ /* 0x000fc400008fb4ff */
[----:B------:R-:W-:Y:S02]  /*0810*/  IADD3 R19, P0, PT, R19, R8, RZ ;  /* 0x0000000813137210 */ /* 0x000fe40007f1e0ff */
[C---:B------:R-:W-:Y:S01]  /*0820*/  SHF.L.U64.HI R13, R12.reuse, 0x2, R13 ;  /* 0x000000020c0d7819 */ /* 0x040fe2000001020d */
[----:B------:R-:W-:Y:S01]  /*0830*/  IMAD.SHL.U32 R12, R12, 0x4, RZ ;  /* 0x000000040c0c7824 */ /* 0x000fe200078e00ff */
[----:B------:R-:W-:Y:S02]  /*0840*/  LEA.HI.X R5, R6, RZ, RZ, 0x16, P2 ;  /* 0x000000ff06057211 */ /* 0x000fe400010fb4ff */
[C---:B------:R-:W-:Y:S01]  /*0850*/  SHF.L.U64.HI R18, R20.reuse, 0x2, R7 ;  /* 0x0000000214127819 */ /* 0x040fe20000010207 */
[----:B------:R-:W-:Y:S01]  /*0860*/  IMAD.SHL.U32 R20, R20, 0x4, RZ ;  /* 0x0000000414147824 */ /* 0x000fe200078e00ff */
[----:B------:R-:W-:Y:S02]  /*0870*/  LEA.HI.X R6, R4, RZ, RZ, 0x16, P0 ;  /* 0x000000ff04067211 */ /* 0x000fe400000fb4ff */
[C---:B------:R-:W-:Y:S01]  /*0880*/  SHF.L.U64.HI R16, R22.reuse, 0x2, R5 ;  /* 0x0000000216107819 */ /* 0x040fe20000010205 */
[----:B------:R-:W-:Y:S01]  /*0890*/  IMAD.SHL.U32 R22, R22, 0x4, RZ ;  /* 0x0000000416167824 */ /* 0x000fe200078e00ff */
[C---:B------:R-:W-:Y:S01]  /*08a0*/  SHF.L.U64.HI R17, R19.reuse, 0x2, R6 ;  /* 0x0000000213117819 */ /* 0x040fe20000010206 */
[----:B------:R-:W-:Y:S01]  /*08b0*/  IMAD.SHL.U32 R19, R19, 0x4, RZ ;  /* 0x0000000413137824 */ /* 0x000fe200078e00ff */
[----:B0-----:R-:W-:-:S02]  /*08c0*/  IADD3 R10, P1, PT, R12, UR8, RZ ;  /* 0x000000080c0a7c10 */ /* 0x001fc4000ff3e0ff */
[----:B------:R-:W-:Y:S02]  /*08d0*/  IADD3 R4, P0, PT, R20, UR8, RZ ;  /* 0x0000000814047c10 */ /* 0x000fe4000ff1e0ff */
[----:B------:R-:W-:Y:S02]  /*08e0*/  IADD3.X R11, PT, PT, R13, UR9, RZ, P1, !PT ;  /* 0x000000090d0b7c10 */ /* 0x000fe40008ffe4ff */
[----:B------:R-:W-:Y:S02]  /*08f0*/  IADD3.X R5, PT, PT, R18, UR9, RZ, P0, !PT ;  /* 0x0000000912057c10 */ /* 0x000fe400087fe4ff */
[----:B------:R-:W-:Y:S02]  /*0900*/  IADD3 R6, P1, PT, R22, UR8, RZ ;  /* 0x0000000816067c10 */ /* 0x000fe4000ff3e0ff */
[----:B------:R-:W-:Y:S01]  /*0910*/  IADD3 R8, P0, PT, R19, UR8, RZ ;  /* 0x0000000813087c10 */ /* 0x000fe2000ff1e0ff */
[----:B------:R-:W2:Y:S01]  /*0920*/  LDG.E.CONSTANT R11, desc[UR6][R10.64] ;  /* 0x000000060a0b7981 */ /* 0x000ea2000c1e9900 */
[----:B------:R-:W-:-:S02]  /*0930*/  IADD3.X R7, PT, PT, R16, UR9, RZ, P1, !PT ;  /* 0x0000000910077c10 */ /* 0x000fc40008ffe4ff */
[----:B------:R-:W-:Y:S01]  /*0940*/  IADD3.X R9, PT, PT, R17, UR9, RZ, P0, !PT ;  /* 0x0000000911097c10 */ /* 0x000fe200087fe4ff */
[----:B------:R0:W3:Y:S04]  /*0950*/  LDG.E.CONSTANT R25, desc[UR6][R4.64] ;  /* 0x0000000604197981 */ /* 0x0000e8000c1e9900 */
[----:B------:R1:W4:Y:S04]  /*0960*/  LDG.E.CONSTANT R27, desc[UR6][R6.64] ;  /* 0x00000006061b7981 */ /* 0x000328000c1e9900 */
[----:B------:R-:W5:Y:S01]  /*0970*/  LDG.E.CONSTANT R9, desc[UR6][R8.64] ;  /* 0x0000000608097981 */ /* 0x000f62000c1e9900 */
[----:B------:R-:W-:-:S04]  /*0980*/  IADD3 R12, P0, PT, R12, UR10, RZ ;  /* 0x0000000a0c0c7c10 */ /* 0x000fc8000ff1e0ff */
[----:B------:R-:W-:Y:S02]  /*0990*/  IADD3.X R13, PT, PT, R13, UR11, RZ, P0, !PT ;  /* 0x0000000b0d0d7c10 */ /* 0x000fe400087fe4ff */
[----:B------:R-:W-:-:S04]  /*09a0*/  IADD3 R20, P0, PT, R20, UR10, RZ ;  /* 0x0000000a14147c10 */ /* 0x000fc8000ff1e0ff */
[----:B------:R-:W-:Y:S02]  /*09b0*/  IADD3.X R21, PT, PT, R18, UR11, RZ, P0, !PT ;  /* 0x0000000b12157c10 */ /* 0x000fe400087fe4ff */
[----:B------:R-:W-:Y:S02]  /*09c0*/  IADD3 R18, P0, PT, R19, UR10, RZ ;  /* 0x0000000a13127c10 */ /* 0x000fe4000ff1e0ff */
[----:B------:R-:W-:Y:S02]  /*09d0*/  IADD3 R22, P1, PT, R22, UR10, RZ ;  /* 0x0000000a16167c10 */ /* 0x000fe4000ff3e0ff */
[----:B------:R-:W-:Y:S02]  /*09e0*/  IADD3.X R19, PT, PT, R17, UR11, RZ, P0, !PT ;  /* 0x0000000b11137c10 */ /* 0x000fe400087fe4ff */
[----:B0-----:R-:W-:Y:S02]  /*09f0*/  IADD3 R5, P0, P2, R2, R14, R2 ;  /* 0x0000000e02057210 */ /* 0x001fe40007a1e002 */
[----:B------:R-:W-:-:S02]  /*0a00*/  IADD3.X R23, PT, PT, R16, UR11, RZ, P1, !PT ;  /* 0x0000000b10177c10 */ /* 0x000fc40008ffe4ff */
[----:B------:R-:W-:Y:S02]  /*0a10*/  IADD3 R5, P1, PT, R2, R5, RZ ;  /* 0x0000000502057210 */ /* 0x000fe40007f3e0ff */
[----:B-1----:R-:W-:Y:S02]  /*0a20*/  IADD3.X R7, PT, PT, R3, R15, R3, P0, P2 ;  /* 0x0000000f03077210 */ /* 0x002fe400007e4403 */
[----:B------:R-:W-:-:S03]  /*0a30*/  ISETP.GE.U32.AND P0, PT, R5, 0x100000, PT ;  /* 0x001000000500780c */ /* 0x000fc60003f06070 */
[----:B------:R-:W-:-:S05]  /*0a40*/  IMAD.X R7, R3, 0x1, R7, P1 ;  /* 0x0000000103077824 */ /* 0x000fca00008e0607 */
[----:B------:R-:W-:Y:S01]  /*0a50*/  ISETP.GE.U32.AND.EX P0, PT, R7, RZ, PT, P0 ;  /* 0x000000ff0700720c */ /* 0x000fe20003f06100 */
[----:B--2---:R1:W-:Y:S04]  /*0a60*/  STG.E desc[UR6][R12.64], R11 ;  /* 0x0000000b0c007986 */ /* 0x0043e8000c101906 */
[----:B---3--:R1:W-:Y:S04]  /*0a70*/  STG.E desc[UR6][R20.64], R25 ;  /* 0x0000001914007986 */ /* 0x0083e8000c101906 */
[----:B----4-:R1:W-:Y:S04]  /*0a80*/  STG.E desc[UR6][R22.64], R27 ;  /* 0x0000001b16007986 */ /* 0x0103e8000c101906 */
[----:B-----5:R1:W-:Y:S01]  /*0a90*/  STG.E desc[UR6][R18.64], R9 ;  /* 0x0000000912007986 */ /* 0x0203e2000c101906 */
[----:B------:R-:W-:Y:S05]  /*0aa0*/  @!P0 BRA `(.L_x_7) ;  /* 0xfffffff800f48947 */ /* 0x000fea000383ffff */
[----:B------:R-:W-:Y:S05]  /*0ab0*/  EXIT ;  /* 0x000000000000794d */ /* 0x000fea0003800000 */
        .weak           $__internal_0_$__cuda_sm20_div_u64
        .type           $__internal_0_$__cuda_sm20_div_u64,@function
        .size           $__internal_0_$__cuda_sm20_div_u64,(.L_x_27 - $__internal_0_$__cuda_sm20_div_u64)
$__internal_0_$__cuda_sm20_div_u64:
[----:B------:R-:W0:Y:S08]  /*0ac0*/  I2F.U64.RP R8, R2 ;  /* 0x0000000200087312 */ /* 0x000e300000309000 */
[----:B0-----:R-:W0:Y:S02]  /*0ad0*/  MUFU.RCP R8, R8 ;  /* 0x0000000800087308 */ /* 0x001e240000001000 */
[----:B0-----:R-:W-:-:S06]  /*0ae0*/  VIADD R14, R8, 0x1ffffffe ;  /* 0x1ffffffe080e7836 */ /* 0x001fcc0000000000 */
[----:B------:R-:W0:Y:S02]  /*0af0*/  F2I.U64.TRUNC R14, R14 ;  /* 0x0000000e000e7311 */ /* 0x000e24000020d800 */
[----:B0-----:R-:W-:-:S04]  /*0b00*/  IMAD.WIDE.U32 R16, R14, R2, RZ ;  /* 0x000000020e107225 */ /* 0x001fc800078e00ff */
[----:B------:R-:W-:Y:S01]  /*0b10*/  IMAD R17, R14, R3, R17 ;  /* 0x000000030e117224 */ /* 0x000fe200078e0211 */
[----:B------:R-:W-:-:S03]  /*0b20*/  IADD3 R19, P0, PT, RZ, -R16, RZ ;  /* 0x80000010ff137210 */ /* 0x000fc60007f1e0ff */
[----:B------:R-:W-:Y:S02]  /*0b30*/  IMAD R17, R15, R2, R17 ;  /* 0x000000020f117224 */ /* 0x000fe400078e0211 */
[----:B------:R-:W-:-:S04]  /*0b40*/  IMAD.HI.U32 R16, R14, R19, RZ ;  /* 0x000000130e107227 */ /* 0x000fc800078e00ff */
[----:B------:R-:W-:Y:S02]  /*0b50*/  IMAD.X R21, RZ, RZ, ~R17, P0 ;  /* 0x000000ffff157224 */ /* 0x000fe400000e0e11 */
[----:B------:R-:W-:Y:S02]  /*0b60*/  IMAD.MOV.U32 R17, RZ, RZ, R14 ;  /* 0x000000ffff117224 */ /* 0x000fe400078e000e */
[-C--:B------:R-:W-:Y:S02]  /*0b70*/  IMAD R23, R15, R21.reuse, RZ ;  /* 0x000000150f177224 */ /* 0x080fe400078e02ff */
[----:B------:R-:W-:-:S04]  /*0b80*/  IMAD.WIDE.U32 R16, P0, R14, R21, R16 ;  /* 0x000000150e107225 */ /* 0x000fc80007800010 */
[----:B------:R-:W-:-:S04]  /*0b90*/  IMAD.HI.U32 R21, R15, R21, RZ ;  /* 0x000000150f157227 */ /* 0x000fc800078e00ff */
[----:B------:R-:W-:-:S04]  /*0ba0*/  IMAD.HI.U32 R16, P1, R15, R19, R16 ;  /* 0x000000130f107227 */ /* 0x000fc80007820010 */
[----:B------:R-:W-:Y:S01]  /*0bb0*/  IMAD.X R8, R21, 0x1, R15, P0 ;  /* 0x0000000115087824 */ /* 0x000fe200000e060f */
[----:B------:R-:W-:-:S04]  /*0bc0*/  IADD3 R17, P2, PT, R23, R16, RZ ;  /* 0x0000001017117210 */ /* 0x000fc80007f5e0ff */
[----:B------:R-:W-:Y:S01]  /*0bd0*/  IADD3.X R19, PT, PT, RZ, RZ, R8, P2, P1 ;  /* 0x000000ffff137210 */ /* 0x000fe200017e2408 */
[----:B------:R-:W-:-:S04]  /*0be0*/  IMAD.WIDE.U32 R14, R17, R2, RZ ;  /* 0x00000002110e7225 */ /* 0x000fc800078e00ff */
[----:B------:R-:W-:Y:S01]  /*0bf0*/  IMAD R8, R17, R3, R15 ;  /* 0x0000000311087224 */ /* 0x000fe200078e020f */
[----:B------:R-:W-:-:S03]  /*0c00*/  IADD3 R15, P0, PT, RZ, -R14, RZ ;  /* 0x8000000eff0f7210 */ /* 0x000fc60007f1e0ff */
[----:B------:R-:W-:Y:S02]  /*0c10*/  IMAD R8, R19, R2, R8 ;  /* 0x0000000213087224 */ /* 0x000fe400078e0208 */
[----:B------:R-:W-:-:S04]  /*0c20*/  IMAD.HI.U32 R16, R17, R15, RZ ;  /* 0x0000000f11107227 */ /* 0x000fc800078e00ff */
[----:B------:R-:W-:-:S04]  /*0c30*/  IMAD.X R10, RZ, RZ, ~R8, P0 ;  /* 0x000000ffff0a7224 */ /* 0x000fc800000e0e08 */
[----:B------:R-:W-:-:S04]  /*0c40*/  IMAD.WIDE.U32 R16, P0, R17, R10, R16 ;  /* 0x0000000a11107225 */ /* 0x000fc80007800010 */
[C---:B------:R-:W-:Y:S02]  /*0c50*/  IMAD R21, R19.reuse, R10, RZ ;  /* 0x0000000a13157224 */ /* 0x040fe400078e02ff */
[----:B------:R-:W-:-:S04]  /*0c60*/  IMAD.HI.U32 R8, P1, R19, R15, R16 ;  /* 0x0000000f13087227 */ /* 0x000fc80007820010 */
[----:B------:R-:W-:Y:S01]  /*0c70*/  IMAD.HI.U32 R10, R19, R10, RZ ;  /* 0x0000000a130a7227 */ /* 0x000fe200078e00ff */
[----:B------:R-:W-:-:S03]  /*0c80*/  IADD3 R8, P2, PT, R21, R8, RZ ;  /* 0x0000000815087210 */ /* 0x000fc60007f5e0ff */
[----:B------:R-:W-:Y:S02]  /*0c90*/  IMAD.X R19, R10, 0x1, R19, P0 ;  /* 0x000000010a137824 */ /* 0x000fe400000e0613 */
[----:B------:R-:W-:-:S03]  /*0ca0*/  IMAD.HI.U32 R14, R8, R11, RZ ;  /* 0x0000000b080e7227 */ /* 0x000fc600078e00ff */
[----:B------:R-:W-:Y:S01]  /*0cb0*/  IADD3.X R10, PT, PT, RZ, RZ, R19, P2, P1 ;  /* 0x000000ffff0a7210 */ /* 0x000fe200017e2413 */
[----:B------:R-:W-:Y:S02]  /*0cc0*/  IMAD.MOV.U32 R15, RZ, RZ, RZ ;  /* 0x000000ffff0f7224 */ /* 0x000fe400078e00ff */
[----:B------:R-:W-:-:S04]  /*0cd0*/  IMAD.WIDE.U32 R14, R8, R13, R14 ;  /* 0x0000000d080e7225 */ /* 0x000fc800078e000e */
[C---:B------:R-:W-:Y:S02]  /*0ce0*/  IMAD R17, R10.reuse, R13, RZ ;  /* 0x0000000d0a117224 */ /* 0x040fe400078e02ff */
[----:B------:R-:W-:-:S04]  /*0cf0*/  IMAD.HI.U32 R14, P0, R10, R11, R14 ;  /* 0x0000000b0a0e7227 */ /* 0x000fc8000780000e */
[----:B------:R-:W-:Y:S01]  /*0d00*/  IMAD.HI.U32 R8, R10, R13, RZ ;  /* 0x0000000d0a087227 */ /* 0x000fe200078e00ff */
[----:B------:R-:W-:-:S03]  /*0d10*/  IADD3 R17, P1, PT, R17, R14, RZ ;  /* 0x0000000e11117210 */ /* 0x000fc60007f3e0ff */
[----:B------:R-:W-:Y:S02]  /*0d20*/  IMAD.X R8, RZ, RZ, R8, P0 ;  /* 0x000000ffff087224 */ /* 0x000fe400000e0608 */
[----:B------:R-:W-:-:S04]  /*0d30*/  IMAD.WIDE.U32 R14, R17, R2, RZ ;  /* 0x00000002110e7225 */ /* 0x000fc800078e00ff */
[----:B------:R-:W-:Y:S02]  /*0d40*/  IMAD.X R19, RZ, RZ, R8, P1 ;  /* 0x000000ffff137224 */ /* 0x000fe400008e0608 */
[----:B------:R-:W-:Y:S01]  /*0d50*/  IMAD R8, R17, R3, R15 ;  /* 0x0000000311087224 */ /* 0x000fe200078e020f */
[----:B------:R-:W-:-:S03]  /*0d60*/  IADD3 R15, P1, PT, -R14, R11, RZ ;  /* 0x0000000b0e0f7210 */ /* 0x000fc60007f3e1ff */
[-C--:B------:R-:W-:Y:S01]  /*0d70*/  IMAD R8, R19, R2.reuse, R8 ;  /* 0x0000000213087224 */ /* 0x080fe200078e0208 */
[----:B------:R-:W-:Y:S02]  /*0d80*/  ISETP.GE.U32.AND P0, PT, R15, R2, PT ;  /* 0x000000020f00720c */ /* 0x000fe40003f06070 */
[----:B------:R-:W-:Y:S01]  /*0d90*/  IADD3 R11, P2, PT, -R2, R15, RZ ;  /* 0x0000000f020b7210 */ /* 0x000fe20007f5e1ff */
[----:B------:R-:W-:Y:S01]  /*0da0*/  IMAD.X R21, R13, 0x1, ~R8, P1 ;  /* 0x000000010d157824 */ /* 0x000fe200008e0e08 */
[----:B------:R-:W-:-:S03]  /*0db0*/  IADD3 R8, P1, PT, R17, 0x1, RZ ;  /* 0x0000000111087810 */ /* 0x000fc60007f3e0ff */
[C---:B------:R-:W-:Y:S01]  /*0dc0*/  IMAD.X R13, R21.reuse, 0x1, ~R3, P2 ;  /* 0x00000001150d7824 */ /* 0x040fe200010e0e03 */
[----:B------:R-:W-:Y:S01]  /*0dd0*/  ISETP.GE.U32.AND.EX P0, PT, R21, R3, PT, P0 ;  /* 0x000000031500720c */ /* 0x000fe20003f06100 */
[----:B------:R-:W-:Y:S01]  /*0de0*/  IMAD.X R10, RZ, RZ, R19, P1 ;  /* 0x000000ffff0a7224 */ /* 0x000fe200008e0613 */
[----:B------:R-:W-:Y:S02]  /*0df0*/  ISETP.NE.U32.AND P1, PT, R2, RZ, PT ;  /* 0x000000ff0200720c */ /* 0x000fe40003f25070 */
[----:B------:R-:W-:Y:S02]  /*0e00*/  SEL R11, R11, R15, P0 ;  /* 0x0000000f0b0b7207 */ /* 0x000fe40000000000 */
[----:B------:R-:W-:Y:S02]  /*0e10*/  SEL R17, R8, R17, P0 ;  /* 0x0000001108117207 */ /* 0x000fe40000000000 */
[----:B------:R-:W-:Y:S02]  /*0e20*/  SEL R13, R13, R21, P0 ;  /* 0x000000150d0d7207 */ /* 0x000fe40000000000 */
[----:B------:R-:W-:-:S02]  /*0e30*/  SEL R10, R10, R19, P0 ;  /* 0x000000130a0a7207 */ /* 0x000fc40000000000 */
[----:B------:R-:W-:Y:S01]  /*0e40*/  ISETP.GE.U32.AND P0, PT, R11, R2, PT ;  /* 0x000000020b00720c */ /* 0x000fe20003f06070 */
[----:B------:R-:W-:Y:S01]  /*0e50*/  IMAD.MOV.U32 R11, RZ, RZ, 0x0 ;  /* 0x00000000ff0b7424 */ /* 0x000fe200078e00ff */
[----:B------:R-:W-:Y:S02]  /*0e60*/  IADD3 R8, P2, PT, R17, 0x1, RZ ;  /* 0x0000000111087810 */ /* 0x000fe40007f5e0ff */
[----:B------:R-:W-:Y:S02]  /*0e70*/  ISETP.GE.U32.AND.EX P0, PT, R13, R3, PT, P0 ;  /* 0x000000030d00720c */ /* 0x000fe40003f06100 */
[----:B------:R-:W-:Y:S01]  /*0e80*/  ISETP.NE.AND.EX P1, PT, R3, RZ, PT, P1 ;  /* 0x000000ff0300720c */ /* 0x000fe20003f25310 */
[----:B------:R-:W-:Y:S01]  /*0e90*/  IMAD.X R13, RZ, RZ, R10, P2 ;  /* 0x000000ffff0d7224 */ /* 0x000fe200010e060a */
[----:B------:R-:W-:-:S04]  /*0ea0*/  SEL R8, R8, R17, P0 ;  /* 0x0000001108087207 */ /* 0x000fc80000000000 */
[----:B------:R-:W-:Y:S01]  /*0eb0*/  SEL R13, R13, R10, P0 ;  /* 0x0000000a0d0d7207 */ /* 0x000fe20000000000 */
[----:B------:R-:W-:Y:S01]  /*0ec0*/  IMAD.MOV.U32 R10, RZ, RZ, R6 ;  /* 0x000000ffff0a7224 */ /* 0x000fe200078e0006 */
[----:B------:R-:W-:Y:S02]  /*0ed0*/  SEL R8, R8, 0xffffffff, P1 ;  /* 0xffffffff08087807 */ /* 0x000fe40000800000 */
[----:B------:R-:W-:Y:S01]  /*0ee0*/  SEL R13, R13, 0xffffffff, P1 ;  /* 0xffffffff0d0d7807 */ /* 0x000fe20000800000 */
[----:B------:R-:W-:Y:S06]  /*0ef0*/  RET.REL.NODEC R10 `(_Z18copy_col_traversalPKfPf) ;  /* 0xfffffff00a407950 */ /* 0x000fec0003c3ffff */
.L_x_8:
[----:B------:R-:W-:-:S00]  /*0f00*/  BRA `(.L_x_8) ;  /* 0xfffffffc00fc7947 */ /* 0x000fc0000383ffff */
[----:B------:R-:W-:-:S00]  /*0f10*/  NOP ;  /* 0x0000000000007918 */ /* 0x000fc00000000000 */
        /* <DEDUP_REMOVED lines=14> */
.L_x_27:


//--------------------- .text._Z18copy_row_traversalPKfPf --------------------------
	.section	.text._Z18copy_row_traversalPKfPf,"ax",@progbits
	.align	128
        .global         _Z18copy_row_traversalPKfPf
        .type           _Z18copy_row_traversalPKfPf,@function
        .size           _Z18copy_row_traversalPKfPf,(.L_x_28 - _Z18copy_row_traversalPKfPf)
        .other          _Z18copy_row_traversalPKfPf,@"STO_CUDA_ENTRY STV_DEFAULT"
_Z18copy_row_traversalPKfPf:
.text._Z18copy_row_traversalPKfPf:
        /* <DEDUP_REMOVED lines=20> */
[----:B------:R-:W-:Y:S02]  /*0140*/  IMAD.IADD R8, R3, 0x1, R7 ;  /* 0x0000000103087824 */ /* 0x000fe400078e0207 */
[----:B------:R-:W-:Y:S02]  /*0150*/  IMAD.MOV.U32 R7, RZ, RZ, R9 ;  /* 0x000000ffff077224 */ /* 0x000fe400078e0009 */
[----:B------:R-:W-:Y:S01]  /*0160*/  IMAD.MOV.U32 R9, RZ, RZ, R10 ;  /* 0x000000ffff097224 */ /* 0x000fe200078e000a */
[C---:B------:R-:W-:Y:S02]  /*0170*/  ISETP.GT.U32.AND.EX P1, PT, R8.reuse, RZ, PT, P1 ;  /* 0x000000ff0800720c */ /* 0x040fe40003f24110 */
[----:B------:R-:W-:-:S02]  /*0180*/  ISETP.GE.U32.AND.EX P0, PT, R8, RZ, PT, P0 ;  /* 0x000000ff0800720c */ /* 0x000fc40003f06100 */
[----:B------:R-:W-:Y:S02]  /*0190*/  SEL R11, R2, 0x100000, P1 ;  /* 0x00100000020b7807 */ /* 0x000fe40000800000 */
[----:B------:R-:W-:Y:S02]  /*01a0*/  SEL R4, RZ, 0x1, P0 ;  /* 0x00000001ff047807 */ /* 0x000fe40000000000 */
[----:B------:R-:W-:Y:S02]  /*01b0*/  SEL R13, R8, RZ, P1 ;  /* 0x000000ff080d7207 */ /* 0x000fe40000800000 */
[----:B------:R-:W-:Y:S01]  /*01c0*/  IADD3 R11, P0, P1, R11, -R2, -R4 ;  /* 0x800000020b0b7210 */ /* 0x000fe2000791e804 */
[----:B------:R-:W-:-:S03]  /*01d0*/  IMAD.WIDE.U32 R2, R6, UR7, RZ ;  /* 0x0000000706027c25 */ /* 0x000fc6000f8e00ff */
[----:B------:R-:W-:-:S04]  /*01e0*/  IADD3.X R13, PT, PT, R13, -0x1, ~R8, P0, P1 ;  /* 0xffffffff0d0d7810 */ /* 0x000fc800007e2c08 */
[----:B------:R-:W-:-:S04]  /*01f0*/  LOP3.LUT R6, R13, R3, RZ, 0xfc, !PT ;  /* 0x000000030d067212 */ /* 0x000fc800078efcff */
[----:B------:R-:W-:-:S13]  /*0200*/  ISETP.NE.U32.AND P0, PT, R6, RZ, PT ;  /* 0x000000ff0600720c */ /* 0x000fda0003f05070 */
        /* <DEDUP_REMOVED lines=14> */
[----:B------:R-:W-:Y:S01]  /*02f0*/  @P0 IADD3 R11, PT, PT, -R2, R11, RZ ;  /* 0x0000000b020b0210 */ /* 0x000fe20007ffe1ff */
[----:B------:R-:W-:-:S03]  /*0300*/  @P0 VIADD R10, R10, 0x1 ;  /* 0x000000010a0a0836 */ /* 0x000fc60000000000 */
[----:B------:R-:W-:Y:S01]  /*0310*/  ISETP.GE.U32.AND P1, PT, R11, R2, PT ;  /* 0x000000020b00720c */ /* 0x000fe20003f26070 */
[----:B------:R-:W-:-:S12]  /*0320*/  IMAD.MOV.U32 R11, RZ, RZ, RZ ;  /* 0x000000ffff0b7224 */ /* 0x000fd800078e00ff */
[----:B------:R-:W-:Y:S01]  /*0330*/  @P1 VIADD R10, R10, 0x1 ;  /* 0x000000010a0a1836 */ /* 0x000fe20000000000 */
[----:B------:R-:W-:Y:S01]  /*0340*/  @!P2 LOP3.LUT R10, RZ, R2, RZ, 0x33, !PT ;  /* 0x00000002ff0aa212 */ /* 0x000fe200078e33ff */
[----:B------:R-:W-:Y:S06]  /*0350*/  BRA `(.L_x_11) ;  /* 0x0000000000107947 */ /* 0x000fec0003800000 */
.L_x_10:
[----:B------:R-:W-:-:S07]  /*0360*/  MOV R6, 0x380 ;  /* 0x0000038000067802 */ /* 0x000fce0000000f00 */
[----:B------:R-:W-:Y:S05]  /*0370*/  CALL.REL.NOINC `($__internal_1_$__cuda_sm20_div_u64) ;  /* 0x0000000400547944 */ /* 0x000fea0003c00000 */
[----:B------:R-:W-:Y:S02]  /*0380*/  IMAD.MOV.U32 R10, RZ, RZ, R8 ;  /* 0x000000ffff0a7224 */ /* 0x000fe400078e0008 */
[----:B------:R-:W-:-:S07]  /*0390*/  IMAD.MOV.U32 R11, RZ, RZ, R13 ;  /* 0x000000ffff0b7224 */ /* 0x000fce00078e000d */
.L_x_11:
[----:B------:R-:W-:Y:S05]  /*03a0*/  BSYNC.RECONVERGENT B0 ;  /* 0x0000000000007941 */ /* 0x000fea0003800200 */
.L_x_9:
        /* <DEDUP_REMOVED lines=14> */
.L_x_15:
[----:B0-----:R-:W-:-:S05]  /*0490*/  VIADD R8, R0, UR4 ;  /* 0x0000000400087c36 */ /* 0x001fca0008000000 */
[----:B------:R-:W-:-:S04]  /*04a0*/  SHF.L.U32 R8, R8, 0x2, RZ ;  /* 0x0000000208087819 */ /* 0x000fc800000006ff */
[----:B------:R-:W-:-:S04]  /*04b0*/  LOP3.LUT R8, R8, 0x3ffffc, RZ, 0xc0, !PT ;  /* 0x003ffffc08087812 */ /* 0x000fc800078ec0ff */
[----:B------:R-:W-:-:S05]  /*04c0*/  IADD3 R6, P0, PT, R8, UR8, RZ ;  /* 0x0000000808067c10 */ /* 0x000fca000ff1e0ff */
[----:B------:R-:W-:-:S06]  /*04d0*/  IMAD.X R7, RZ, RZ, UR9, P0 ;  /* 0x00000009ff077e24 */ /* 0x000fcc00080e06ff */
[----:B------:R-:W2:Y:S01]  /*04e0*/  LDG.E.CONSTANT R7, desc[UR6][R6.64] ;  /* 0x0000000606077981 */ /* 0x000ea2000c1e9900 */
[----:B------:R-:W-:Y:S02]  /*04f0*/  IADD3 R8, P0, PT, R8, UR10, RZ ;  /* 0x0000000a08087c10 */ /* 0x000fe4000ff1e0ff */
[----:B------:R-:W-:-:S03]  /*0500*/  IADD3 R0, P1, PT, R2, R0, RZ ;  /* 0x0000000002007210 */ /* 0x000fc60007f3e0ff */
[----:B------:R-:W-:Y:S01]  /*0510*/  IMAD.X R9, RZ, RZ, UR11, P0 ;  /* 0x0000000bff097e24 */ /* 0x000fe200080e06ff */
        /* <DEDUP_REMOVED lines=8> */
.L_x_14:
[----:B0-----:R-:W-:-:S04]  /*05a0*/  IADD3 R7, P0, PT, R0, UR4, RZ ;  /* 0x0000000400077c10 */ /* 0x001fc8000ff1e0ff */
[----:B------:R-:W-:-:S09]  /*05b0*/  IADD3.X R9, PT, PT, R5, UR5, RZ, P0, !PT ;  /* 0x0000000505097c10 */ /* 0x000fd200087fe4ff */
.L_x_13:
[----:B------:R-:W-:Y:S05]  /*05c0*/  BSYNC.RECONVERGENT B0 ;  /* 0x0000000000007941 */ /* 0x000fea0003800200 */
.L_x_12:
[----:B------:R-:W-:Y:S01]  /*05d0*/  ISETP.GE.U32.AND P0, PT, R12, 0x3, PT ;  /* 0x000000030c00780c */ /* 0x000fe20003f06070 */
[----:B------:R-:W0:Y:S03]  /*05e0*/  LDCU.128 UR12, c[0x0][0x380] ;  /* 0x00007000ff0c77ac */ /* 0x000e260008000c00 */
[----:B------:R-:W-:-:S13]  /*05f0*/  ISETP.GE.U32.AND.EX P0, PT, R11, RZ, PT, P0 ;  /* 0x000000ff0b00720c */ /* 0x000fda0003f06100 */
[----:B0-----:R-:W-:Y:S05]  /*0600*/  @!P0 EXIT ;  /* 0x000000000000894d */ /* 0x001fea0003800000 */
.L_x_16:
[C---:B------:R-:W-:Y:S01]  /*0610*/  IADD3 R5, P0, PT, R2.reuse, R7, RZ ;  /* 0x0000000702057210 */ /* 0x040fe20007f1e0ff */
[----:B0-----:R-:W-:Y:S02]  /*0620*/  IMAD.SHL.U32 R10, R7, 0x4, RZ ;  /* 0x00000004070a7824 */ /* 0x001fe400078e00ff */
[--C-:B------:R-:W-:Y:S02]  /*0630*/  IMAD R18, R2, 0x2, R7.reuse ;  /* 0x0000000202127824 */ /* 0x100fe400078e0207 */
[----:B------:R-:W-:Y:S01]  /*0640*/  IMAD.SHL.U32 R14, R5, 0x4, RZ ;  /* 0x00000004050e7824 */ /* 0x000fe200078e00ff */
[----:B------:R-:W-:Y:S01]  /*0650*/  LOP3.LUT R10, R10, 0x3ffffc, RZ, 0xc0, !PT ;  /* 0x003ffffc0a0a7812 */ /* 0x000fe200078ec0ff */
[----:B------:R-:W-:Y:S02]  /*0660*/  IMAD R22, R2, 0x3, R7 ;  /* 0x0000000302167824 */ /* 0x000fe400078e0207 */
[----:B------:R-:W-:Y:S01]  /*0670*/  IMAD.SHL.U32 R18, R18, 0x4, RZ ;  /* 0x0000000412127824 */ /* 0x000fe200078e00ff */
[----:B------:R-:W-:-:S02]  /*0680*/  LOP3.LUT R14, R14, 0x3ffffc, RZ, 0xc0, !PT ;  /* 0x003ffffc0e0e7812 */ /* 0x000fc400078ec0ff */
[----:B------:R-:W-:Y:S02]  /*0690*/  SHF.L.U32 R22, R22, 0x2, RZ ;  /* 0x0000000216167819 */ /* 0x000fe400000006ff */
[----:B------:R-:W-:Y:S02]  /*06a0*/  IADD3 R6, P1, PT, R10, UR12, RZ ;  /* 0x0000000c0a067c10 */ /* 0x000fe4000ff3e0ff */
[----:B------:R-:W-:Y:S02]  /*06b0*/  IADD3 R12, P2, PT, R14, UR12, RZ ;  /* 0x0000000c0e0c7c10 */ /* 0x000fe4000ff5e0ff */
[----:B------:R-:W-:Y:S01]  /*06c0*/  LOP3.LUT R18, R18, 0x3ffffc, RZ, 0xc0, !PT ;  /* 0x003ffffc12127812 */ /* 0x000fe200078ec0ff */
[----:B------:R-:W-:Y:S01]  /*06d0*/  IMAD.X R7, RZ, RZ, UR13, P1 ;  /* 0x0000000dff077e24 */ /* 0x000fe200088e06ff */
[----:B------:R-:W-:Y:S01]  /*06e0*/  LOP3.LUT R22, R22, 0x3ffffc, RZ, 0xc0, !PT ;  /* 0x003ffffc16167812 */ /* 0x000fe200078ec0ff */
[----:B------:R-:W-:Y:S01]  /*06f0*/  IMAD.X R13, RZ, RZ, UR13, P2 ;  /* 0x0000000dff0d7e24 */ /* 0x000fe200090e06ff */
[----:B------:R-:W-:-:S02]  /*0700*/  IADD3 R16, P1, PT, R18, UR12, RZ ;  /* 0x0000000c12107c10 */ /* 0x000fc4000ff3e0ff */
[----:B------:R-:W-:Y:S01]  /*0710*/  IADD3 R20, P2, PT, R22, UR12, RZ ;  /* 0x0000000c16147c10 */ /* 0x000fe2000ff5e0ff */
[----:B------:R0:W2:Y:S02]  /*0720*/  LDG.E.CONSTANT R25, desc[UR6][R6.64] ;  /* 0x0000000606197981 */ /* 0x0000a4000c1e9900 */
[----:B------:R-:W-:Y:S02]  /*0730*/  IMAD.X R17, RZ, RZ, UR13, P1 ;  /* 0x0000000dff117e24 */ /* 0x000fe400088e06ff */
[----:B------:R-:W-:Y:S01]  /*0740*/  IMAD.X R21, RZ, RZ, UR13, P2 ;  /* 0x0000000dff157e24 */ /* 0x000fe200090e06ff */
[----:B------:R-:W3:Y:S04]  /*0750*/  LDG.E.CONSTANT R13, desc[UR6][R12.64] ;  /* 0x000000060c0d7981 */ /* 0x000ee8000c1e9900 */
[----:B------:R-:W4:Y:S04]  /*0760*/  LDG.E.CONSTANT R17, desc[UR6][R16.64] ;  /* 0x0000000610117981 */ /* 0x000f28000c1e9900 */
[----:B------:R-:W5:Y:S01]  /*0770*/  LDG.E.CONSTANT R21, desc[UR6][R20.64] ;  /* 0x0000000614157981 */ /* 0x000f62000c1e9900 */
[----:B------:R-:W-:-:S02]  /*0780*/  IADD3 R14, P1, PT, R14, UR14, RZ ;  /* 0x0000000e0e0e7c10 */ /* 0x000fc4000ff3e0ff */
[----:B------:R-:W-:Y:S02]  /*0790*/  IADD3 R10, P2, PT, R10, UR14, RZ ;  /* 0x0000000e0a0a7c10 */ /* 0x000fe4000ff5e0ff */
[----:B------:R-:W-:Y:S01]  /*07a0*/  IADD3.X R9, PT, PT, R3, R9, RZ, P0, !PT ;  /* 0x0000000903097210 */ /* 0x000fe200007fe4ff */
[----:B------:R-:W-:Y:S01]  /*07b0*/  IMAD.X R15, RZ, RZ, UR15, P1 ;  /* 0x0000000fff0f7e24 */ /* 0x000fe200088e06ff */
[----:B------:R-:W-:Y:S01]  /*07c0*/  IADD3 R22, P1, PT, R22, UR14, RZ ;  /* 0x0000000e16167c10 */ /* 0x000fe2000ff3e0ff */
[----:B------:R-:W-:Y:S01]  /*07d0*/  IMAD.X R11, RZ, RZ, UR15, P2 ;  /* 0x0000000fff0b7e24 */ /* 0x000fe200090e06ff */
[----:B------:R-:W-:-:S03]  /*07e0*/  IADD3 R18, P2, PT, R18, UR14, RZ ;  /* 0x0000000e12127c10 */ /* 0x000fc6000ff5e0ff */
[----:B------:R-:W-:Y:S01]  /*07f0*/  IMAD.X R23, RZ, RZ, UR15, P1 ;  /* 0x0000000fff177e24 */ /* 0x000fe200088e06ff */
[----:B------:R-:W-:Y:S01]  /*0800*/  IADD3 R5, P0, P1, R2, R5, R2 ;  /* 0x0000000502057210 */ /* 0x000fe2000791e002 */
[----:B------:R-:W-:-:S03]  /*0810*/  IMAD.X R19, RZ, RZ, UR15, P2 ;  /* 0x0000000fff137e24 */ /* 0x000fc600090e06ff */
[----:B------:R-:W-:Y:S02]  /*0820*/  IADD3.X R9, PT, PT, R3, R9, R3, P0, P1 ;  /* 0x0000000903097210 */ /* 0x000fe400007e2403 */
[----:B0-----:R-:W-:-:S05]  /*0830*/  IADD3 R7, P0, PT, R2, R5, RZ ;  /* 0x0000000502077210 */ /* 0x001fca0007f1e0ff */
[----:B------:R-:W-:Y:S01]  /*0840*/  IMAD.X R9, R3, 0x1, R9, P0 ;  /* 0x0000000103097824 */ /* 0x000fe200000e0609 */
[----:B------:R-:W-:-:S04]  /*0850*/  ISETP.GE.U32.AND P0, PT, R7, 0x100000, PT ;  /* 0x001000000700780c */ /* 0x000fc80003f06070 */
[----:B------:R-:W-:Y:S01]  /*0860*/  ISETP.GE.U32.AND.EX P0, PT, R9, RZ, PT, P0 ;  /* 0x000000ff0900720c */ /* 0x000fe20003f06100 */
[----:B--2---:R0:W-:Y:S04]  /*0870*/  STG.E desc[UR6][R10.64], R25 ;  /* 0x000000190a007986 */ /* 0x0041e8000c101906 */
[----:B---3--:R0:W-:Y:S04]  /*0880*/  STG.E desc[UR6][R14.64], R13 ;  /* 0x0000000d0e007986 */ /* 0x0081e8000c101906 */
[----:B----4-:R0:W-:Y:S04]  /*0890*/  STG.E desc[UR6][R18.64], R17 ;  /* 0x0000001112007986 */ /* 0x0101e8000c101906 */
[----:B-----5:R0:W-:Y:S01]  /*08a0*/  STG.E desc[UR6][R22.64], R21 ;  /* 0x0000001516007986 */ /* 0x0201e2000c101906 */
[----:B------:R-:W-:Y:S05]  /*08b0*/  @!P0 BRA `(.L_x_16) ;  /* 0xfffffffc00548947 */ /* 0x000fea000383ffff */
[----:B------:R-:W-:Y:S05]  /*08c0*/  EXIT ;  /* 0x000000000000794d */ /* 0x000fea0003800000 */
        .weak           $__internal_1_$__cuda_sm20_div_u64
        .type           $__internal_1_$__cuda_sm20_div_u64,@function
        .size           $__internal_1_$__cuda_sm20_div_u64,(.L_x_28 - $__internal_1_$__cuda_sm20_div_u64)
$__internal_1_$__cuda_sm20_div_u64:
        /* <DEDUP_REMOVED lines=37> */
[----:B------:R-:W-:-:S04]  /*0b20*/  IADD3 R17, P1, PT, R17, R14, RZ ;  /* 0x0000000e11117210 */ /* 0x000fc80007f3e0ff */
[----:B------:R-:W-:Y:S01]  /*0b30*/  IADD3.X R8, PT, PT, R8, RZ, RZ, P0, !PT ;  /* 0x000000ff08087210 */ /* 0x000fe200007fe4ff */
        /* <DEDUP_REMOVED lines=28> */
[----:B------:R-:W-:Y:S06]  /*0d00*/  RET.REL.NODEC R10 `(_Z18copy_row_traversalPKfPf) ;  /* 0xfffffff00abc7950 */ /* 0x000fec0003c3ffff */
.L_x_17:
        /* <DEDUP_REMOVED lines=15> */
.L_x_28:


//--------------------- .text._Z11init_kernelPf   --------------------------
	.section	.text._Z11init_kernelPf,"ax",@progbits
	.align	128
        .global         _Z11init_kernelPf
        .type           _Z11init_kernelPf,@function
        .size           _Z11init_kernelPf,(.L_x_29 - _Z11init_kernelPf)
        .other          _Z11init_kernelPf,@"STO_CUDA_ENTRY STV_DEFAULT"
_Z11init_kernelPf:
.text._Z11init_kernelPf:
        /* <DEDUP_REMOVED lines=31> */
[----:B------:R-:W-:-:S12]  /*01f0*/  IMAD.MOV.U32 R5, RZ, RZ, R8 ;  /* 0x000000ffff057224 */ /* 0x000fd800078e0008 */
        /* <DEDUP_REMOVED lines=17> */
[----:B------:R-:W-:-:S12]  /*0310*/  HFMA2 R9, -RZ, RZ, 0, 0 ;  /* 0x00000000ff097431 */ /* 0x000fd800000001ff */
[----:B------:R-:W-:Y:S01]  /*0320*/  @P1 VIADD R8, R8, 0x1 ;  /* 0x0000000108081836 */ /* 0x000fe20000000000 */
[----:B------:R-:W-:Y:S01]  /*0330*/  @!P2 LOP3.LUT R8, RZ, R2, RZ, 0x33, !PT ;  /* 0x00000002ff08a212 */ /* 0x000fe200078e33ff */
[----:B------:R-:W-:Y:S06]  /*0340*/  BRA `(.L_x_20) ;  /* 0x0000000000107947 */ /* 0x000fec0003800000 */
.L_x_19:
[----:B------:R-:W-:-:S07]  /*0350*/  MOV R6, 0x370 ;  /* 0x0000037000067802 */ /* 0x000fce0000000f00 */
[----:B------:R-:W-:Y:S05]  /*0360*/  CALL.REL.NOINC `($__internal_2_$__cuda_sm20_div_u64) ;  /* 0x00000004005c7944 */ /* 0x000fea0003c00000 */
[----:B------:R-:W-:Y:S02]  /*0370*/  IMAD.MOV.U32 R8, RZ, RZ, R10 ;  /* 0x000000ffff087224 */ /* 0x000fe400078e000a */
[----:B------:R-:W-:-:S07]  /*0380*/  IMAD.MOV.U32 R9, RZ, RZ, R11 ;  /* 0x000000ffff097224 */ /* 0x000fce00078e000b */
.L_x_20:
[----:B------:R-:W-:Y:S05]  /*0390*/  BSYNC.RECONVERGENT B0 ;  /* 0x0000000000007941 */ /* 0x000fea0003800200 */
.L_x_18:
[----:B------:R-:W-:Y:S01]  /*03a0*/  IADD3 R12, P1, PT, R8, R4, RZ ;  /* 0x00000004080c7210 */ /* 0x000fe20007f3e0ff */
[----:B------:R-:W0:Y:S01]  /*03b0*/  LDCU.64 UR6, c[0x0][0x358] ;  /* 0x00006b00ff0677ac */ /* 0x000e220008000a00 */
[----:B------:R-:W-:Y:S02]  /*03c0*/  BSSY.RECONVERGENT B0, `(.L_x_21) ;  /* 0x0000022000007945 */ /* 0x000fe40003800200 */
[----:B------:R-:W-:Y:S01]  /*03d0*/  LOP3.LUT R4, R12, 0x3, RZ, 0xc0, !PT ;  /* 0x000000030c047812 */ /* 0x000fe200078ec0ff */
[----:B------:R-:W-:-:S03]  /*03e0*/  IMAD.X R14, RZ, RZ, R9, P1 ;  /* 0x000000ffff0e7224 */ /* 0x000fc600008e0609 */
[----:B------:R-:W-:-:S04]  /*03f0*/  ISETP.NE.U32.AND P0, PT, R4, 0x3, PT ;  /* 0x000000030400780c */ /* 0x000fc80003f05070 */
[----:B------:R-:W-:-:S13]  /*0400*/  ISETP.NE.AND.EX P0, PT, RZ, RZ, PT, P0 ;  /* 0x000000ffff00720c */ /* 0x000fda0003f05300 */
[----:B0-----:R-:W-:Y:S05]  /*0410*/  @!P0 BRA `(.L_x_22) ;  /* 0x0000000000708947 */ /* 0x001fea0003800000 */
[----:B------:R-:W0:Y:S01]  /*0420*/  LDCU.64 UR8, c[0x0][0x380] ;  /* 0x00007000ff0877ac */ /* 0x000e220008000a00 */
[----:B------:R-:W-:Y:S01]  /*0430*/  VIADD R6, R12, 0x1 ;  /* 0x000000010c067836 */ /* 0x000fe20000000000 */
[----:B------:R-:W-:Y:S01]  /*0440*/  BSSY.RECONVERGENT B1, `(.L_x_23) ;  /* 0x0000017000017945 */ /* 0x000fe20003800200 */
[----:B------:R-:W-:-:S03]  /*0450*/  SHF.L.U64.HI R15, R2, 0x2, R3 ;  /* 0x00000002020f7819 */ /* 0x000fc60000010203 */
[----:B------:R-:W-:-:S04]  /*0460*/  LOP3.LUT R6, R6, 0x3, RZ, 0xc0, !PT ;  /* 0x0000000306067812 */ /* 0x000fc800078ec0ff */
[----:B------:R-:W-:-:S05]  /*0470*/  IADD3 R6, P1, PT, RZ, -R6, RZ ;  /* 0x80000006ff067210 */ /* 0x000fca0007f3e0ff */
[----:B------:R-:W-:Y:S01]  /*0480*/  IMAD.X R8, RZ, RZ, -0x1, P1 ;  /* 0xffffffffff087424 */ /* 0x000fe200008e06ff */
[----:B0-----:R-:W-:-:S04]  /*0490*/  LEA R11, P0, R13, UR8, 0x2 ;  /* 0x000000080d0b7c11 */ /* 0x001fc8000f8010ff */
[----:B------:R-:W-:-:S09]  /*04a0*/  LEA.HI.X R10, R13, UR9, R5, 0x2, P0 ;  /* 0x000000090d0a7c11 */ /* 0x000fd200080f1405 */
.L_x_24:
[----:B0-----:R-:W-:Y:S01]  /*04b0*/  VIADD R4, R0, UR4 ;  /* 0x0000000400047c36 */ /* 0x001fe20008000000 */
[----:B------:R-:W-:Y:S01]  /*04c0*/  IADD3 R6, P0, PT, R6, 0x1, RZ ;  /* 0x0000000106067810 */ /* 0x000fe20007f1e0ff */
[----:B------:R-:W-:Y:S01]  /*04d0*/  IMAD.MOV.U32 R5, RZ, RZ, RZ ;  /* 0x000000ffff057224 */ /* 0x000fe200078e00ff */
[----:B------:R-:W-:Y:S02]  /*04e0*/  IADD3 R0, P1, PT, R2, R0, RZ ;  /* 0x0000000002007210 */ /* 0x000fe40007f3e0ff */
[----:B------:R-:W-:Y:S01]  /*04f0*/  LOP3.LUT R4, R4, 0x3ff, RZ, 0xc0, !PT ;  /* 0x000003ff04047812 */ /* 0x000fe200078ec0ff */
[----:B------:R-:W-:Y:S01]  /*0500*/  IMAD.X R8, RZ, RZ, R8, P0 ;  /* 0x000000ffff087224 */ /* 0x000fe200000e0608 */
[----:B------:R-:W-:Y:S02]  /*0510*/  ISETP.NE.U32.AND P0, PT, R6, RZ, PT ;  /* 0x000000ff0600720c */ /* 0x000fe40003f05070 */
[----:B------:R0:W1:Y:S01]  /*0520*/  I2F.U64 R9, R4 ;  /* 0x0000000400097312 */ /* 0x0000620000301000 */
[----:B------:R-:W-:-:S02]  /*0530*/  IADD3.X R7, PT, PT, R3, R7, RZ, P1, !PT ;  /* 0x0000000703077210 */ /* 0x000fc40000ffe4ff */
[----:B------:R-:W-:Y:S01]  /*0540*/  ISETP.NE.AND.EX P0, PT, R8, RZ, PT, P0 ;  /* 0x000000ff0800720c */ /* 0x000fe20003f05300 */
[----:B0-----:R-:W-:Y:S01]  /*0550*/  IMAD.MOV.U32 R4, RZ, RZ, R11 ;  /* 0x000000ffff047224 */ /* 0x001fe200078e000b */
[----:B------:R-:W-:Y:S01]  /*0560*/  LEA R11, P2, R2, R11, 0x2 ;  /* 0x0000000b020b7211 */ /* 0x000fe200078410ff */
[----:B------:R-:W-:-:S04]  /*0570*/  IMAD.MOV.U32 R5, RZ, RZ, R10 ;  /* 0x000000ffff057224 */ /* 0x000fc800078e000a */
[----:B------:R-:W-:Y:S01]  /*0580*/  IMAD.X R10, R10, 0x1, R15, P2 ;  /* 0x000000010a0a7824 */ /* 0x000fe200010e060f */
[----:B-1----:R0:W-:Y:S05]  /*0590*/  STG.E desc[UR6][R4.64], R9 ;  /* 0x0000000904007986 */ /* 0x0021ea000c101906 */
[----:B------:R-:W-:Y:S05]  /*05a0*/  @P0 BRA `(.L_x_24) ;  /* 0xfffffffc00c00947 */ /* 0x000fea000383ffff */
[----:B------:R-:W-:Y:S05]  /*05b0*/  BSYNC.RECONVERGENT B1 ;  /* 0x0000000000017941 */ /* 0x000fea0003800200 */
.L_x_23:
[----:B------:R-:W-:-:S04]  /*05c0*/  IADD3 R13, P0, PT, R0, UR4, RZ ;  /* 0x00000004000d7c10 */ /* 0x000fc8000ff1e0ff */
[----:B0-----:R-:W-:-:S09]  /*05d0*/  IADD3.X R5, PT, PT, R7, UR5, RZ, P0, !PT ;  /* 0x0000000507057c10 */ /* 0x001fd200087fe4ff */
.L_x_22:
[----:B------:R-:W-:Y:S05]  /*05e0*/  BSYNC.RECONVERGENT B0 ;  /* 0x0000000000007941 */ /* 0x000fea0003800200 */
.L_x_21:
[----:B------:R-:W-:-:S04]  /*05f0*/  ISETP.GE.U32.AND P0, PT, R12, 0x3, PT ;  /* 0x000000030c00780c */ /* 0x000fc80003f06070 */
[----:B------:R-:W-:-:S13]  /*0600*/  ISETP.GE.U32.AND.EX P0, PT, R14, RZ, PT, P0 ;  /* 0x000000ff0e00720c */ /* 0x000fda0003f06100 */
[----:B------:R-:W-:Y:S05]  /*0610*/  @!P0 EXIT ;  /* 0x000000000000894d */ /* 0x000fea0003800000 */
[----:B------:R-:W0:Y:S01]  /*0620*/  LDCU.64 UR4, c[0x0][0x380] ;  /* 0x00007000ff0477ac */ /* 0x000e220008000a00 */
[C-C-:B------:R-:W-:Y:S02]  /*0630*/  SHF.L.U64.HI R0, R2.reuse, 0x2, R3.reuse ;  /* 0x0000000202007819 */ /* 0x140fe40000010203 */
[C-C-:B------:R-:W-:Y:S02]  /*0640*/  SHF.L.U64.HI R4, R2.reuse, 0x4, R3.reuse ;  /* 0x0000000402047819 */ /* 0x140fe40000010203 */
[----:B------:R-:W-:Y:S02]  /*0650*/  SHF.L.U64.HI R14, R2, 0x3, R3 ;  /* 0x00000003020e7819 */ /* 0x000fe40000010203 */
[----:B0-----:R-:W-:-:S04]  /*0660*/  LEA R6, P0, R13, UR4, 0x2 ;  /* 0x000000040d067c11 */ /* 0x001fc8000f8010ff */
[----:B------:R-:W-:-:S09]  /*0670*/  LEA.HI.X R7, R13, UR5, R5, 0x2, P0 ;  /* 0x000000050d077c11 */ /* 0x000fd200080f1405 */
.L_x_25:
[----:B---3--:R-:W-:Y:S01]  /*0680*/  LOP3.LUT R8, R13, 0x3ff, RZ, 0xc0, !PT ;  /* 0x000003ff0d087812 */ /* 0x008fe200078ec0ff */
[C-C-:B------:R-:W-:Y:S01]  /*0690*/  IMAD R24, R2.reuse, 0x2, R13.reuse ;  /* 0x0000000202187824 */ /* 0x140fe200078e020d */
[C---:B------:R-:W-:Y:S01]  /*06a0*/  IADD3 R15, P0, PT, R2.reuse, R13, RZ ;  /* 0x0000000d020f7210 */ /* 0x040fe20007f1e0ff */
[----:B------:R-:W-:Y:S02]  /*06b0*/  IMAD R13, R2, 0x3, R13 ;  /* 0x00000003020d7824 */ /* 0x000fe400078e020d */
[----:B------:R-:W-:Y:S01]  /*06c0*/  IMAD.MOV.U32 R9, RZ, RZ, RZ ;  /* 0x000000ffff097224 */ /* 0x000fe200078e00ff */
[----:B------:R-:W-:Y:S01]  /*06d0*/  LOP3.LUT R10, R15, 0x3ff, RZ, 0xc0, !PT ;  /* 0x000003ff0f0a7812 */ /* 0x000fe200078ec0ff */
[----:B------:R-:W-:Y:S01]  /*06e0*/  IMAD.MOV.U32 R25, RZ, RZ, RZ ;  /* 0x000000ffff197224 */ /* 0x000fe200078e00ff */
[----:B------:R-:W-:Y:S01]  /*06f0*/  LOP3.LUT R24, R24, 0x3ff, RZ, 0xc0, !PT ;  /* 0x000003ff18187812 */ /* 0x000fe200078ec0ff */
[----:B------:R-:W-:Y:S01]  /*0700*/  IMAD.MOV.U32 R11, RZ, RZ, RZ ;  /* 0x000000ffff0b7224 */ /* 0x000fe200078e00ff */
[----:B------:R-:W-:Y:S01]  /*0710*/  LOP3.LUT R22, R13, 0x3ff, RZ, 0xc0, !PT ;  /* 0x000003ff0d167812 */ /* 0x000fe200078ec0ff */
[----:B------:R-:W-:Y:S01]  /*0720*/  IMAD.MOV.U32 R23, RZ, RZ, RZ ;  /* 0x000000ffff177224 */ /* 0x000fe200078e00ff */
[----:B------:R0:W1:Y:S01]  /*0730*/  I2F.U64 R19, R8 ;  /* 0x0000000800137312 */ /* 0x0000620000301000 */
[----:B------:R-:W-:-:S02]  /*0740*/  IMAD R17, R3, 0xc, RZ ;  /* 0x0000000c03117824 */ /* 0x000fc400078e02ff */
[----:B------:R-:W-:-:S04]  /*0750*/  IMAD.WIDE.U32 R12, R2, 0xc, R6 ;  /* 0x0000000c020c7825 */ /* 0x000fc800078e0006 */
[----:B------:R-:W-:Y:S01]  /*0760*/  IMAD.IADD R17, R13, 0x1, R17 ;  /* 0x000000010d117824 */ /* 0x000fe200078e0211 */
[----:B------:R2:W3:Y:S01]  /*0770*/  I2F.U64 R21, R10 ;  /* 0x0000000a00157312 */ /* 0x0004e20000301000 */
[----:B------:R-:W-:Y:S01]  /*0780*/  IMAD.X R5, R3, 0x1, R5, P0 ;  /* 0x0000000103057824 */ /* 0x000fe200000e0605 */
[----:B0-----:R-:W-:Y:S01]  /*0790*/  LEA R8, P1, R2, R6, 0x2 ;  /* 0x0000000602087211 */ /* 0x001fe200078210ff */
[----:B------:R-:W-:-:S04]  /*07a0*/  IMAD.MOV.U32 R16, RZ, RZ, R12 ;  /* 0x000000ffff107224 */ /* 0x000fc800078e000c */
[----:B------:R-:W-:Y:S01]  /*07b0*/  IMAD.X R9, R7, 0x1, R0, P1 ;  /* 0x0000000107097824 */ /* 0x000fe200008e0600 */
[----:B------:R-:W0:Y:S01]  /*07c0*/  I2F.U64 R25, R24 ;  /* 0x0000001800197312 */ /* 0x000e220000301000 */
[C---:B------:R-:W-:Y:S01]  /*07d0*/  IADD3 R13, P0, P1, R2.reuse, R15, R2 ;  /* 0x0000000f020d7210 */ /* 0x040fe2000791e002 */
[----:B-1----:R1:W-:Y:S01]  /*07e0*/  STG.E desc[UR6][R6.64], R19 ;  /* 0x0000001306007986 */ /* 0x0023e2000c101906 */
[C---:B--2---:R-:W-:Y:S02]  /*07f0*/  LEA R10, P2, R2.reuse, R6, 0x3 ;  /* 0x00000006020a7211 */ /* 0x044fe400078418ff */
[----:B------:R-:W-:Y:S02]  /*0800*/  IADD3.X R5, PT, PT, R3, R5, R3, P0, P1 ;  /* 0x0000000503057210 */ /* 0x000fe400007e2403 */
[----:B------:R-:W-:Y:S01]  /*0810*/  IADD3.X R11, PT, PT, R7, R14, RZ, P2, !PT ;  /* 0x0000000e070b7210 */ /* 0x000fe200017fe4ff */
[----:B------:R-:W2:Y:S01]  /*0820*/  I2F.U64 R23, R22 ;  /* 0x0000001600177312 */ /* 0x000ea20000301000 */
[----:B------:R-:W-:Y:S01]  /*0830*/  IADD3 R13, P0, PT, R2, R13, RZ ;  /* 0x0000000d020d7210 */ /* 0x000fe20007f1e0ff */
[----:B---3--:R3:W-:Y:S04]  /*0840*/  STG.E desc[UR6][R8.64], R21 ;  /* 0x0000001508007986 */ /* 0x0087e8000c101906 */
[----:B------:R-:W-:Y:S01]  /*0850*/  IMAD.X R5, R3, 0x1, R5, P0 ;  /* 0x0000000103057824 */ /* 0x000fe200000e0605 */
[----:B0-----:R3:W-:Y:S01]  /*0860*/  STG.E desc[UR6][R10.64], R25 ;  /* 0x000000190a007986 */ /* 0x0017e2000c101906 */
[----:B------:R-:W-:-:S02]  /*0870*/  ISETP.GE.U32.AND P0, PT, R13, 0x100000, PT ;  /* 0x001000000d00780c */ /* 0x000fc40003f06070 */
[----:B-1----:R-:W-:Y:S02]  /*0880*/  LEA R6, P1, R2, R6, 0x4 ;  /* 0x0000000602067211 */ /* 0x002fe400078220ff */
[----:B------:R-:W-:Y:S01]  /*0890*/  ISETP.GE.U32.AND.EX P0, PT, R5, RZ, PT, P0 ;  /* 0x000000ff0500720c */ /* 0x000fe20003f06100 */
[----:B--2---:R3:W-:Y:S02]  /*08a0*/  STG.E desc[UR6][R16.64], R23 ;  /* 0x0000001710007986 */ /* 0x0047e4000c101906 */
[----:B------:R-:W-:-:S10]  /*08b0*/  IMAD.X R7, R7, 0x1, R4, P1 ;  /* 0x0000000107077824 */ /* 0x000fd400008e0604 */
[----:B------:R-:W-:Y:S05]  /*08c0*/  @!P0 BRA `(.L_x_25) ;  /* 0xfffffffc006c8947 */ /* 0x000fea000383ffff */
[----:B------:R-:W-:Y:S05]  /*08d0*/  EXIT ;  /* 0x000000000000794d */ /* 0x000fea0003800000 */
        .weak           $__internal_2_$__cuda_sm20_div_u64
        .type           $__internal_2_$__cuda_sm20_div_u64,@function
        .size           $__internal_2_$__cuda_sm20_div_u64,(.L_x_29 - $__internal_2_$__cuda_sm20_div_u64)
$__internal_2_$__cuda_sm20_div_u64:
        /* <DEDUP_REMOVED lines=26> */
[----:B------:R-:W-:Y:S01]  /*0a80*/  IMAD.HI.U32 R8, P1, R19, R15, R16 ;  /* 0x0000000f13087227 */ /* 0x000fe20007820010 */
[----:B------:R-:W-:-:S03]  /*0a90*/  MOV R15, RZ ;  /* 0x000000ff000f7202 */ /* 0x000fc60000000f00 */
[----:B------:R-:W-:Y:S01]  /*0aa0*/  IMAD.HI.U32 R10, R19, R10, RZ ;  /* 0x0000000a130a7227 */ /* 0x000fe200078e00ff */
[----:B------:R-:W-:-:S03]  /*0ab0*/  IADD3 R8, P2, PT, R21, R8, RZ ;  /* 0x0000000815087210 */ /* 0x000fc60007f5e0ff */
[----:B------:R-:W-:Y:S02]  /*0ac0*/  IMAD.X R19, R10, 0x1, R19, P0 ;  /* 0x000000010a137824 */ /* 0x000fe400000e0613 */
[----:B------:R-:W-:-:S03]  /*0ad0*/  IMAD.HI.U32 R14, R8, R9, RZ ;  /* 0x00000009080e7227 */ /* 0x000fc600078e00ff */
[----:B------:R-:W-:Y:S01]  /*0ae0*/  IADD3.X R10, PT, PT, RZ, RZ, R19, P2, P1 ;  /* 0x000000ffff0a7210 */ /* 0x000fe200017e2413 */
        /* <DEDUP_REMOVED lines=34> */
[----:B------:R-:W-:Y:S06]  /*0d10*/  RET.REL.NODEC R8 `(_Z11init_kernelPf) ;  /* 0xfffffff008b87950 */ /* 0x000fec0003c3ffff */
.L_x_26:
        /* <DEDUP_REMOVED lines=14> */
.L_x_29:


//--------------------- .nv.shared.reserved.0     --------------------------
	.section	.nv.shared.reserved.0,"aw",@nobits
	.weak		__nv_reservedSMEM_offset_0_alias
	.size		__nv_reservedSMEM_offset_0_alias, 0, 64
	.other		__nv_reservedSMEM_offset_0_alias,@"STO_CUDA_RESERVED_SHARED STV_DEFAULT"
__nv_reservedSMEM_offset_0_alias:
	.zero		0
	.zero		64


//--------------------- .nv.constant0._Z18copy_col_traversalPKfPf --------------------------
	.section	.nv.constant0._Z18copy_col_traversalPKfPf,"a",@progbits
	.sectionflags	@""
	.align	4
.nv.constant0._Z18copy_col_traversalPKfPf:
	.zero		912


//--------------------- .nv.constant0._Z18copy_row_traversalPKfPf --------------------------
	.section	.nv.constant0._Z18copy_row_traversalPKfPf,"a",@progbits
	.sectionflags	@""
	.align	4
.nv.constant0._Z18copy_row_traversalPKfPf:
	.zero		912


//--------------------- .nv.constant0._Z11init_kernelPf --------------------------
	.section	.nv.constant0._Z11init_kernelPf,"a",@progbits
	.sectionflags	@""
	.align	4
.nv.constant0._Z11init_kernelPf:
	.zero		904


//--------------------- SYMBOLS --------------------------

	.type		.nv.reservedSmem.offset0,@object
	.size		.nv.reservedSmem.offset0,0x4
